//
// Generated by NVIDIA NVVM Compiler
//
// Compiler Build ID: CL-36424714
// Cuda compilation tools, release 13.0, V13.0.88
// Based on NVVM 20.0.0
//

.version 9.0
.target sm_100
.address_size 64

	// .globl	_Z27cudaBGWKernel_ncouls_ngpownP7double2S0_S0_S0_iiiPdS1_S1_S1_iiPiS2_i

.visible .entry _Z27cudaBGWKernel_ncouls_ngpownP7double2S0_S0_S0_iiiPdS1_S1_S1_iiPiS2_i(
	.param .u64 .ptr .align 1 _Z27cudaBGWKernel_ncouls_ngpownP7double2S0_S0_S0_iiiPdS1_S1_S1_iiPiS2_i_param_0,
	.param .u64 .ptr .align 1 _Z27cudaBGWKernel_ncouls_ngpownP7double2S0_S0_S0_iiiPdS1_S1_S1_iiPiS2_i_param_1,
	.param .u64 .ptr .align 1 _Z27cudaBGWKernel_ncouls_ngpownP7double2S0_S0_S0_iiiPdS1_S1_S1_iiPiS2_i_param_2,
	.param .u64 .ptr .align 1 _Z27cudaBGWKernel_ncouls_ngpownP7double2S0_S0_S0_iiiPdS1_S1_S1_iiPiS2_i_param_3,
	.param .u32 _Z27cudaBGWKernel_ncouls_ngpownP7double2S0_S0_S0_iiiPdS1_S1_S1_iiPiS2_i_param_4,
	.param .u32 _Z27cudaBGWKernel_ncouls_ngpownP7double2S0_S0_S0_iiiPdS1_S1_S1_iiPiS2_i_param_5,
	.param .u32 _Z27cudaBGWKernel_ncouls_ngpownP7double2S0_S0_S0_iiiPdS1_S1_S1_iiPiS2_i_param_6,
	.param .u64 .ptr .align 1 _Z27cudaBGWKernel_ncouls_ngpownP7double2S0_S0_S0_iiiPdS1_S1_S1_iiPiS2_i_param_7,
	.param .u64 .ptr .align 1 _Z27cudaBGWKernel_ncouls_ngpownP7double2S0_S0_S0_iiiPdS1_S1_S1_iiPiS2_i_param_8,
	.param .u64 .ptr .align 1 _Z27cudaBGWKernel_ncouls_ngpownP7double2S0_S0_S0_iiiPdS1_S1_S1_iiPiS2_i_param_9,
	.param .u64 .ptr .align 1 _Z27cudaBGWKernel_ncouls_ngpownP7double2S0_S0_S0_iiiPdS1_S1_S1_iiPiS2_i_param_10,
	.param .u32 _Z27cudaBGWKernel_ncouls_ngpownP7double2S0_S0_S0_iiiPdS1_S1_S1_iiPiS2_i_param_11,
	.param .u32 _Z27cudaBGWKernel_ncouls_ngpownP7double2S0_S0_S0_iiiPdS1_S1_S1_iiPiS2_i_param_12,
	.param .u64 .ptr .align 1 _Z27cudaBGWKernel_ncouls_ngpownP7double2S0_S0_S0_iiiPdS1_S1_S1_iiPiS2_i_param_13,
	.param .u64 .ptr .align 1 _Z27cudaBGWKernel_ncouls_ngpownP7double2S0_S0_S0_iiiPdS1_S1_S1_iiPiS2_i_param_14,
	.param .u32 _Z27cudaBGWKernel_ncouls_ngpownP7double2S0_S0_S0_iiiPdS1_S1_S1_iiPiS2_i_param_15
)
{
	.reg .pred 	%p<23>;
	.reg .b32 	%r<76>;
	.reg .b64 	%rd<74>;
	.reg .b64 	%fd<336>;

	ld.param.u64 	%rd17, [_Z27cudaBGWKernel_ncouls_ngpownP7double2S0_S0_S0_iiiPdS1_S1_S1_iiPiS2_i_param_0];
	ld.param.u64 	%rd18, [_Z27cudaBGWKernel_ncouls_ngpownP7double2S0_S0_S0_iiiPdS1_S1_S1_iiPiS2_i_param_1];
	ld.param.u64 	%rd13, [_Z27cudaBGWKernel_ncouls_ngpownP7double2S0_S0_S0_iiiPdS1_S1_S1_iiPiS2_i_param_2];
	ld.param.u64 	%rd19, [_Z27cudaBGWKernel_ncouls_ngpownP7double2S0_S0_S0_iiiPdS1_S1_S1_iiPiS2_i_param_3];
	ld.param.u32 	%r37, [_Z27cudaBGWKernel_ncouls_ngpownP7double2S0_S0_S0_iiiPdS1_S1_S1_iiPiS2_i_param_4];
	ld.param.u32 	%r40, [_Z27cudaBGWKernel_ncouls_ngpownP7double2S0_S0_S0_iiiPdS1_S1_S1_iiPiS2_i_param_5];
	ld.param.u32 	%r41, [_Z27cudaBGWKernel_ncouls_ngpownP7double2S0_S0_S0_iiiPdS1_S1_S1_iiPiS2_i_param_6];
	ld.param.u64 	%rd20, [_Z27cudaBGWKernel_ncouls_ngpownP7double2S0_S0_S0_iiiPdS1_S1_S1_iiPiS2_i_param_7];
	ld.param.u64 	%rd21, [_Z27cudaBGWKernel_ncouls_ngpownP7double2S0_S0_S0_iiiPdS1_S1_S1_iiPiS2_i_param_8];
	ld.param.u64 	%rd22, [_Z27cudaBGWKernel_ncouls_ngpownP7double2S0_S0_S0_iiiPdS1_S1_S1_iiPiS2_i_param_9];
	ld.param.u64 	%rd14, [_Z27cudaBGWKernel_ncouls_ngpownP7double2S0_S0_S0_iiiPdS1_S1_S1_iiPiS2_i_param_10];
	ld.param.u32 	%r67, [_Z27cudaBGWKernel_ncouls_ngpownP7double2S0_S0_S0_iiiPdS1_S1_S1_iiPiS2_i_param_11];
	ld.param.u32 	%r39, [_Z27cudaBGWKernel_ncouls_ngpownP7double2S0_S0_S0_iiiPdS1_S1_S1_iiPiS2_i_param_12];
	ld.param.u64 	%rd15, [_Z27cudaBGWKernel_ncouls_ngpownP7double2S0_S0_S0_iiiPdS1_S1_S1_iiPiS2_i_param_13];
	ld.param.u64 	%rd16, [_Z27cudaBGWKernel_ncouls_ngpownP7double2S0_S0_S0_iiiPdS1_S1_S1_iiPiS2_i_param_14];
	cvta.to.global.u64 	%rd1, %rd22;
	cvta.to.global.u64 	%rd2, %rd21;
	cvta.to.global.u64 	%rd3, %rd19;
	cvta.to.global.u64 	%rd4, %rd18;
	cvta.to.global.u64 	%rd5, %rd17;
	cvta.to.global.u64 	%rd6, %rd20;
	mov.u32 	%r1, %ctaid.x;
	mov.u32 	%r2, %ctaid.y;
	setp.ge.s32 	%p2, %r1, %r41;
	setp.ge.s32 	%p3, %r2, %r40;
	or.pred  	%p4, %p3, %p2;
	@%p4 bra 	$L__BB0_31;
	cvta.to.global.u64 	%rd23, %rd16;
	cvta.to.global.u64 	%rd24, %rd15;
	setp.lt.s32 	%p5, %r37, 1025;
	and.b32  	%r42, %r37, 1023;
	setp.eq.s32 	%p6, %r42, 0;
	max.s32 	%r3, %r37, 1024;
	shr.u32 	%r4, %r3, 10;
	or.pred  	%p1, %p5, %p6;
	mul.wide.u32 	%rd25, %r2, 4;
	add.s64 	%rd26, %rd23, %rd25;
	ld.global.u32 	%r43, [%rd26];
	mul.wide.s32 	%rd27, %r43, 4;
	add.s64 	%rd7, %rd24, %rd27;
	setp.ge.s32 	%p7, %r67, %r39;
	@%p7 bra 	$L__BB0_31;
	ld.global.u32 	%r44, [%rd7];
	mov.u32 	%r5, %tid.x;
	mul.lo.s32 	%r6, %r37, %r1;
	add.s32 	%r45, %r44, %r6;
	cvta.to.global.u64 	%rd28, %rd13;
	mul.wide.s32 	%rd29, %r45, 16;
	add.s64 	%rd8, %rd28, %rd29;
	mul.lo.s32 	%r7, %r37, %r2;
	cvta.to.global.u64 	%rd30, %rd14;
	mul.wide.s32 	%rd31, %r44, 8;
	add.s64 	%rd9, %rd30, %rd31;
	and.b32  	%r46, %r3, 2147482624;
	or.b32  	%r8, %r46, %r5;
	@%p1 bra 	$L__BB0_18;
	and.b32  	%r9, %r4, 2097150;
	and.b32  	%r10, %r3, 1024;
	add.s32 	%r47, %r8, %r6;
	mul.wide.u32 	%rd32, %r47, 16;
	add.s64 	%rd10, %rd4, %rd32;
$L__BB0_4:
	setp.eq.s32 	%p8, %r4, 1;
	mul.wide.s32 	%rd33, %r67, 8;
	add.s64 	%rd12, %rd6, %rd33;
	mov.f64 	%fd333, 0d0000000000000000;
	mov.b32 	%r75, 0;
	mov.f64 	%fd332, %fd333;
	@%p8 bra 	$L__BB0_12;
	mov.f64 	%fd333, 0d0000000000000000;
	mov.b32 	%r74, 0;
$L__BB0_6:
	shl.b32 	%r50, %r74, 10;
	or.b32  	%r30, %r50, %r5;
	setp.ge.s32 	%p9, %r30, %r37;
	@%p9 bra 	$L__BB0_8;
	ld.global.v2.f64 	{%fd44, %fd45}, [%rd8];
	add.s32 	%r51, %r30, %r7;
	mul.wide.u32 	%rd34, %r51, 16;
	add.s64 	%rd35, %rd5, %rd34;
	ld.global.f64 	%fd46, [%rd12];
	ld.global.v2.f64 	{%fd47, %fd48}, [%rd35];
	sub.f64 	%fd49, %fd46, %fd47;
	add.s32 	%r52, %r30, %r6;
	mul.wide.u32 	%rd36, %r52, 16;
	add.s64 	%rd37, %rd4, %rd36;
	add.s64 	%rd38, %rd3, %rd34;
	ld.global.f64 	%fd50, [%rd9];
	mul.f64 	%fd51, %fd48, %fd48;
	fma.rn.f64 	%fd52, %fd49, %fd49, %fd51;
	rcp.rn.f64 	%fd53, %fd52;
	ld.global.v2.f64 	{%fd54, %fd55}, [%rd37];
	mul.f64 	%fd56, %fd45, %fd55;
	fma.rn.f64 	%fd57, %fd44, %fd54, %fd56;
	mul.f64 	%fd58, %fd44, %fd55;
	mul.f64 	%fd59, %fd45, %fd54;
	sub.f64 	%fd60, %fd58, %fd59;
	mul.f64 	%fd61, %fd49, %fd47;
	sub.f64 	%fd62, %fd61, %fd51;
	mul.f64 	%fd63, %fd49, %fd48;
	fma.rn.f64 	%fd64, %fd48, %fd47, %fd63;
	mul.f64 	%fd65, %fd53, %fd62;
	mul.f64 	%fd66, %fd53, %fd64;
	ld.global.v2.f64 	{%fd67, %fd68}, [%rd38];
	mul.f64 	%fd69, %fd67, %fd65;
	mul.f64 	%fd70, %fd68, %fd66;
	sub.f64 	%fd71, %fd69, %fd70;
	mul.f64 	%fd72, %fd66, %fd67;
	fma.rn.f64 	%fd73, %fd68, %fd65, %fd72;
	mul.f64 	%fd74, %fd57, %fd71;
	mul.f64 	%fd75, %fd60, %fd73;
	sub.f64 	%fd76, %fd74, %fd75;
	mul.f64 	%fd77, %fd76, 0d3FE0000000000000;
	fma.rn.f64 	%fd333, %fd50, %fd77, %fd333;
	mul.f64 	%fd78, %fd60, %fd71;
	fma.rn.f64 	%fd79, %fd57, %fd73, %fd78;
	mul.f64 	%fd80, %fd79, 0d3FE0000000000000;
	fma.rn.f64 	%fd332, %fd50, %fd80, %fd332;
$L__BB0_8:
	add.s32 	%r31, %r30, 1024;
	setp.ge.s32 	%p10, %r31, %r37;
	@%p10 bra 	$L__BB0_10;
	ld.global.v2.f64 	{%fd81, %fd82}, [%rd8];
	add.s32 	%r53, %r31, %r7;
	mul.wide.u32 	%rd39, %r53, 16;
	add.s64 	%rd40, %rd5, %rd39;
	ld.global.f64 	%fd83, [%rd12];
	ld.global.v2.f64 	{%fd84, %fd85}, [%rd40];
	sub.f64 	%fd86, %fd83, %fd84;
	add.s32 	%r54, %r31, %r6;
	mul.wide.u32 	%rd41, %r54, 16;
	add.s64 	%rd42, %rd4, %rd41;
	add.s64 	%rd43, %rd3, %rd39;
	ld.global.f64 	%fd87, [%rd9];
	mul.f64 	%fd88, %fd85, %fd85;
	fma.rn.f64 	%fd89, %fd86, %fd86, %fd88;
	rcp.rn.f64 	%fd90, %fd89;
	ld.global.v2.f64 	{%fd91, %fd92}, [%rd42];
	mul.f64 	%fd93, %fd82, %fd92;
	fma.rn.f64 	%fd94, %fd81, %fd91, %fd93;
	mul.f64 	%fd95, %fd81, %fd92;
	mul.f64 	%fd96, %fd82, %fd91;
	sub.f64 	%fd97, %fd95, %fd96;
	mul.f64 	%fd98, %fd86, %fd84;
	sub.f64 	%fd99, %fd98, %fd88;
	mul.f64 	%fd100, %fd86, %fd85;
	fma.rn.f64 	%fd101, %fd85, %fd84, %fd100;
	mul.f64 	%fd102, %fd90, %fd99;
	mul.f64 	%fd103, %fd90, %fd101;
	ld.global.v2.f64 	{%fd104, %fd105}, [%rd43];
	mul.f64 	%fd106, %fd104, %fd102;
	mul.f64 	%fd107, %fd105, %fd103;
	sub.f64 	%fd108, %fd106, %fd107;
	mul.f64 	%fd109, %fd103, %fd104;
	fma.rn.f64 	%fd110, %fd105, %fd102, %fd109;
	mul.f64 	%fd111, %fd94, %fd108;
	mul.f64 	%fd112, %fd97, %fd110;
	sub.f64 	%fd113, %fd111, %fd112;
	mul.f64 	%fd114, %fd113, 0d3FE0000000000000;
	fma.rn.f64 	%fd333, %fd87, %fd114, %fd333;
	mul.f64 	%fd115, %fd97, %fd108;
	fma.rn.f64 	%fd116, %fd94, %fd110, %fd115;
	mul.f64 	%fd117, %fd116, 0d3FE0000000000000;
	fma.rn.f64 	%fd332, %fd87, %fd117, %fd332;
$L__BB0_10:
	add.s32 	%r74, %r74, 2;
	setp.ne.s32 	%p11, %r74, %r9;
	@%p11 bra 	$L__BB0_6;
	shl.b32 	%r75, %r9, 10;
$L__BB0_12:
	setp.eq.s32 	%p12, %r10, 0;
	@%p12 bra 	$L__BB0_15;
	add.s32 	%r35, %r75, %r5;
	setp.ge.s32 	%p13, %r35, %r37;
	@%p13 bra 	$L__BB0_15;
	ld.global.v2.f64 	{%fd118, %fd119}, [%rd8];
	add.s32 	%r55, %r35, %r7;
	mul.wide.u32 	%rd44, %r55, 16;
	add.s64 	%rd45, %rd5, %rd44;
	ld.global.f64 	%fd120, [%rd12];
	ld.global.v2.f64 	{%fd121, %fd122}, [%rd45];
	sub.f64 	%fd123, %fd120, %fd121;
	add.s32 	%r56, %r35, %r6;
	mul.wide.u32 	%rd46, %r56, 16;
	add.s64 	%rd47, %rd4, %rd46;
	add.s64 	%rd48, %rd3, %rd44;
	ld.global.f64 	%fd124, [%rd9];
	mul.f64 	%fd125, %fd122, %fd122;
	fma.rn.f64 	%fd126, %fd123, %fd123, %fd125;
	rcp.rn.f64 	%fd127, %fd126;
	ld.global.v2.f64 	{%fd128, %fd129}, [%rd47];
	mul.f64 	%fd130, %fd119, %fd129;
	fma.rn.f64 	%fd131, %fd118, %fd128, %fd130;
	mul.f64 	%fd132, %fd118, %fd129;
	mul.f64 	%fd133, %fd119, %fd128;
	sub.f64 	%fd134, %fd132, %fd133;
	mul.f64 	%fd135, %fd123, %fd121;
	sub.f64 	%fd136, %fd135, %fd125;
	mul.f64 	%fd137, %fd123, %fd122;
	fma.rn.f64 	%fd138, %fd122, %fd121, %fd137;
	mul.f64 	%fd139, %fd127, %fd136;
	mul.f64 	%fd140, %fd127, %fd138;
	ld.global.v2.f64 	{%fd141, %fd142}, [%rd48];
	mul.f64 	%fd143, %fd141, %fd139;
	mul.f64 	%fd144, %fd142, %fd140;
	sub.f64 	%fd145, %fd143, %fd144;
	mul.f64 	%fd146, %fd140, %fd141;
	fma.rn.f64 	%fd147, %fd142, %fd139, %fd146;
	mul.f64 	%fd148, %fd131, %fd145;
	mul.f64 	%fd149, %fd134, %fd147;
	sub.f64 	%fd150, %fd148, %fd149;
	mul.f64 	%fd151, %fd150, 0d3FE0000000000000;
	fma.rn.f64 	%fd333, %fd124, %fd151, %fd333;
	mul.f64 	%fd152, %fd134, %fd145;
	fma.rn.f64 	%fd153, %fd131, %fd147, %fd152;
	mul.f64 	%fd154, %fd153, 0d3FE0000000000000;
	fma.rn.f64 	%fd332, %fd124, %fd154, %fd332;
$L__BB0_15:
	setp.ge.u32 	%p14, %r8, %r37;
	@%p14 bra 	$L__BB0_17;
	ld.global.v2.f64 	{%fd155, %fd156}, [%rd8];
	ld.global.f64 	%fd157, [%rd12];
	add.s32 	%r57, %r8, %r7;
	mul.wide.u32 	%rd49, %r57, 16;
	add.s64 	%rd50, %rd5, %rd49;
	ld.global.v2.f64 	{%fd158, %fd159}, [%rd50];
	sub.f64 	%fd160, %fd157, %fd158;
	ld.global.f64 	%fd161, [%rd9];
	mul.f64 	%fd162, %fd159, %fd159;
	fma.rn.f64 	%fd163, %fd160, %fd160, %fd162;
	rcp.rn.f64 	%fd164, %fd163;
	ld.global.v2.f64 	{%fd165, %fd166}, [%rd10];
	mul.f64 	%fd167, %fd156, %fd166;
	fma.rn.f64 	%fd168, %fd155, %fd165, %fd167;
	mul.f64 	%fd169, %fd155, %fd166;
	mul.f64 	%fd170, %fd156, %fd165;
	sub.f64 	%fd171, %fd169, %fd170;
	mul.f64 	%fd172, %fd160, %fd158;
	sub.f64 	%fd173, %fd172, %fd162;
	mul.f64 	%fd174, %fd160, %fd159;
	fma.rn.f64 	%fd175, %fd159, %fd158, %fd174;
	mul.f64 	%fd176, %fd164, %fd173;
	mul.f64 	%fd177, %fd164, %fd175;
	add.s64 	%rd51, %rd3, %rd49;
	ld.global.v2.f64 	{%fd178, %fd179}, [%rd51];
	mul.f64 	%fd180, %fd178, %fd176;
	mul.f64 	%fd181, %fd179, %fd177;
	sub.f64 	%fd182, %fd180, %fd181;
	mul.f64 	%fd183, %fd177, %fd178;
	fma.rn.f64 	%fd184, %fd179, %fd176, %fd183;
	mul.f64 	%fd185, %fd168, %fd182;
	mul.f64 	%fd186, %fd171, %fd184;
	sub.f64 	%fd187, %fd185, %fd186;
	mul.f64 	%fd188, %fd187, 0d3FE0000000000000;
	fma.rn.f64 	%fd333, %fd161, %fd188, %fd333;
	mul.f64 	%fd189, %fd171, %fd182;
	fma.rn.f64 	%fd190, %fd168, %fd184, %fd189;
	mul.f64 	%fd191, %fd190, 0d3FE0000000000000;
	fma.rn.f64 	%fd332, %fd161, %fd191, %fd332;
$L__BB0_17:
	mul.wide.s32 	%rd52, %r67, 8;
	add.s64 	%rd53, %rd2, %rd52;
	atom.global.add.f64 	%fd192, [%rd53], %fd333;
	add.s64 	%rd54, %rd1, %rd52;
	atom.global.add.f64 	%fd193, [%rd54], %fd332;
	add.s32 	%r67, %r67, 1;
	setp.ne.s32 	%p15, %r67, %r39;
	@%p15 bra 	$L__BB0_4;
	bra.uni 	$L__BB0_31;
$L__BB0_18:
	and.b32  	%r11, %r3, 1024;
	and.b32  	%r59, %r4, 2097150;
	neg.s32 	%r12, %r59;
$L__BB0_19:
	setp.eq.s32 	%p16, %r4, 1;
	mul.wide.s32 	%rd55, %r67, 8;
	add.s64 	%rd11, %rd6, %rd55;
	mov.f64 	%fd313, 0d0000000000000000;
	mov.b32 	%r72, 0;
	mov.f64 	%fd312, %fd313;
	@%p16 bra 	$L__BB0_27;
	add.s32 	%r69, %r5, %r7;
	add.s32 	%r68, %r5, %r6;
	mov.f64 	%fd313, 0d0000000000000000;
	mov.u32 	%r70, %r5;
	mov.u32 	%r71, %r12;
$L__BB0_21:
	setp.ge.s32 	%p17, %r70, %r37;
	@%p17 bra 	$L__BB0_23;
	ld.global.v2.f64 	{%fd197, %fd198}, [%rd8];
	mul.wide.u32 	%rd56, %r69, 16;
	add.s64 	%rd57, %rd5, %rd56;
	ld.global.f64 	%fd199, [%rd11];
	ld.global.v2.f64 	{%fd200, %fd201}, [%rd57];
	sub.f64 	%fd202, %fd199, %fd200;
	mul.wide.u32 	%rd58, %r68, 16;
	add.s64 	%rd59, %rd4, %rd58;
	add.s64 	%rd60, %rd3, %rd56;
	ld.global.f64 	%fd203, [%rd9];
	mul.f64 	%fd204, %fd201, %fd201;
	fma.rn.f64 	%fd205, %fd202, %fd202, %fd204;
	rcp.rn.f64 	%fd206, %fd205;
	ld.global.v2.f64 	{%fd207, %fd208}, [%rd59];
	mul.f64 	%fd209, %fd198, %fd208;
	fma.rn.f64 	%fd210, %fd197, %fd207, %fd209;
	mul.f64 	%fd211, %fd197, %fd208;
	mul.f64 	%fd212, %fd198, %fd207;
	sub.f64 	%fd213, %fd211, %fd212;
	mul.f64 	%fd214, %fd202, %fd200;
	sub.f64 	%fd215, %fd214, %fd204;
	mul.f64 	%fd216, %fd202, %fd201;
	fma.rn.f64 	%fd217, %fd201, %fd200, %fd216;
	mul.f64 	%fd218, %fd206, %fd215;
	mul.f64 	%fd219, %fd206, %fd217;
	ld.global.v2.f64 	{%fd220, %fd221}, [%rd60];
	mul.f64 	%fd222, %fd220, %fd218;
	mul.f64 	%fd223, %fd221, %fd219;
	sub.f64 	%fd224, %fd222, %fd223;
	mul.f64 	%fd225, %fd219, %fd220;
	fma.rn.f64 	%fd226, %fd221, %fd218, %fd225;
	mul.f64 	%fd227, %fd210, %fd224;
	mul.f64 	%fd228, %fd213, %fd226;
	sub.f64 	%fd229, %fd227, %fd228;
	mul.f64 	%fd230, %fd229, 0d3FE0000000000000;
	fma.rn.f64 	%fd313, %fd203, %fd230, %fd313;
	mul.f64 	%fd231, %fd213, %fd224;
	fma.rn.f64 	%fd232, %fd210, %fd226, %fd231;
	mul.f64 	%fd233, %fd232, 0d3FE0000000000000;
	fma.rn.f64 	%fd312, %fd203, %fd233, %fd312;
$L__BB0_23:
	add.s32 	%r61, %r70, 1024;
	setp.ge.s32 	%p18, %r61, %r37;
	@%p18 bra 	$L__BB0_25;
	ld.global.v2.f64 	{%fd234, %fd235}, [%rd8];
	add.s32 	%r62, %r69, 1024;
	mul.wide.u32 	%rd61, %r62, 16;
	add.s64 	%rd62, %rd5, %rd61;
	ld.global.f64 	%fd236, [%rd11];
	ld.global.v2.f64 	{%fd237, %fd238}, [%rd62];
	sub.f64 	%fd239, %fd236, %fd237;
	add.s32 	%r63, %r68, 1024;
	mul.wide.u32 	%rd63, %r63, 16;
	add.s64 	%rd64, %rd4, %rd63;
	add.s64 	%rd65, %rd3, %rd61;
	ld.global.f64 	%fd240, [%rd9];
	mul.f64 	%fd241, %fd238, %fd238;
	fma.rn.f64 	%fd242, %fd239, %fd239, %fd241;
	rcp.rn.f64 	%fd243, %fd242;
	ld.global.v2.f64 	{%fd244, %fd245}, [%rd64];
	mul.f64 	%fd246, %fd235, %fd245;
	fma.rn.f64 	%fd247, %fd234, %fd244, %fd246;
	mul.f64 	%fd248, %fd234, %fd245;
	mul.f64 	%fd249, %fd235, %fd244;
	sub.f64 	%fd250, %fd248, %fd249;
	mul.f64 	%fd251, %fd239, %fd237;
	sub.f64 	%fd252, %fd251, %fd241;
	mul.f64 	%fd253, %fd239, %fd238;
	fma.rn.f64 	%fd254, %fd238, %fd237, %fd253;
	mul.f64 	%fd255, %fd243, %fd252;
	mul.f64 	%fd256, %fd243, %fd254;
	ld.global.v2.f64 	{%fd257, %fd258}, [%rd65];
	mul.f64 	%fd259, %fd257, %fd255;
	mul.f64 	%fd260, %fd258, %fd256;
	sub.f64 	%fd261, %fd259, %fd260;
	mul.f64 	%fd262, %fd256, %fd257;
	fma.rn.f64 	%fd263, %fd258, %fd255, %fd262;
	mul.f64 	%fd264, %fd247, %fd261;
	mul.f64 	%fd265, %fd250, %fd263;
	sub.f64 	%fd266, %fd264, %fd265;
	mul.f64 	%fd267, %fd266, 0d3FE0000000000000;
	fma.rn.f64 	%fd313, %fd240, %fd267, %fd313;
	mul.f64 	%fd268, %fd250, %fd261;
	fma.rn.f64 	%fd269, %fd247, %fd263, %fd268;
	mul.f64 	%fd270, %fd269, 0d3FE0000000000000;
	fma.rn.f64 	%fd312, %fd240, %fd270, %fd312;
$L__BB0_25:
	add.s32 	%r71, %r71, 2;
	add.s32 	%r70, %r70, 2048;
	add.s32 	%r69, %r69, 2048;
	add.s32 	%r68, %r68, 2048;
	setp.ne.s32 	%p19, %r71, 0;
	@%p19 bra 	$L__BB0_21;
	shl.b32 	%r64, %r4, 10;
	and.b32  	%r72, %r64, 2147481600;
$L__BB0_27:
	setp.eq.s32 	%p20, %r11, 0;
	@%p20 bra 	$L__BB0_30;
	add.s32 	%r26, %r72, %r5;
	setp.ge.s32 	%p21, %r26, %r37;
	@%p21 bra 	$L__BB0_30;
	ld.global.v2.f64 	{%fd271, %fd272}, [%rd8];
	add.s32 	%r65, %r26, %r7;
	mul.wide.u32 	%rd66, %r65, 16;
	add.s64 	%rd67, %rd5, %rd66;
	ld.global.f64 	%fd273, [%rd11];
	ld.global.v2.f64 	{%fd274, %fd275}, [%rd67];
	sub.f64 	%fd276, %fd273, %fd274;
	add.s32 	%r66, %r26, %r6;
	mul.wide.u32 	%rd68, %r66, 16;
	add.s64 	%rd69, %rd4, %rd68;
	add.s64 	%rd70, %rd3, %rd66;
	ld.global.f64 	%fd277, [%rd9];
	mul.f64 	%fd278, %fd275, %fd275;
	fma.rn.f64 	%fd279, %fd276, %fd276, %fd278;
	rcp.rn.f64 	%fd280, %fd279;
	ld.global.v2.f64 	{%fd281, %fd282}, [%rd69];
	mul.f64 	%fd283, %fd272, %fd282;
	fma.rn.f64 	%fd284, %fd271, %fd281, %fd283;
	mul.f64 	%fd285, %fd271, %fd282;
	mul.f64 	%fd286, %fd272, %fd281;
	sub.f64 	%fd287, %fd285, %fd286;
	mul.f64 	%fd288, %fd276, %fd274;
	sub.f64 	%fd289, %fd288, %fd278;
	mul.f64 	%fd290, %fd276, %fd275;
	fma.rn.f64 	%fd291, %fd275, %fd274, %fd290;
	mul.f64 	%fd292, %fd280, %fd289;
	mul.f64 	%fd293, %fd280, %fd291;
	ld.global.v2.f64 	{%fd294, %fd295}, [%rd70];
	mul.f64 	%fd296, %fd294, %fd292;
	mul.f64 	%fd297, %fd295, %fd293;
	sub.f64 	%fd298, %fd296, %fd297;
	mul.f64 	%fd299, %fd293, %fd294;
	fma.rn.f64 	%fd300, %fd295, %fd292, %fd299;
	mul.f64 	%fd301, %fd284, %fd298;
	mul.f64 	%fd302, %fd287, %fd300;
	sub.f64 	%fd303, %fd301, %fd302;
	mul.f64 	%fd304, %fd303, 0d3FE0000000000000;
	fma.rn.f64 	%fd313, %fd277, %fd304, %fd313;
	mul.f64 	%fd305, %fd287, %fd298;
	fma.rn.f64 	%fd306, %fd284, %fd300, %fd305;
	mul.f64 	%fd307, %fd306, 0d3FE0000000000000;
	fma.rn.f64 	%fd312, %fd277, %fd307, %fd312;
$L__BB0_30:
	mul.wide.s32 	%rd71, %r67, 8;
	add.s64 	%rd72, %rd2, %rd71;
	atom.global.add.f64 	%fd308, [%rd72], %fd313;
	add.s64 	%rd73, %rd1, %rd71;
	atom.global.add.f64 	%fd309, [%rd73], %fd312;
	add.s32 	%r67, %r67, 1;
	setp.eq.s32 	%p22, %r67, %r39;
	@%p22 bra 	$L__BB0_31;
	bra.uni 	$L__BB0_19;
$L__BB0_31:
	ret;

}


// ===== COMPILED SASS (sm_100) =====

	.target	sm_100

	.elftype	@"ET_EXEC"


//--------------------- .note.nv.tkinfo           --------------------------
	.section	.note.nv.tkinfo,"",@"SHT_NOTE"
	.sectionflags	@"SHF_NOTE_NV_TKINFO"
	.tkinfo
        /*0018*/ 	.word	0x00000002
        /*0030*/ 	.string	""
        /*0030*/ 	.string	"ptxas"
        /*0030*/ 	.string	"Cuda compilation tools, release 13.0, V13.0.88"
        /*0030*/ 	.string	"Build cuda_13.0.r13.0/compiler.36424714_0"
        /*0030*/ 	.string	"-arch sm_100 -m 64 "



//--------------------- .note.nv.cuinfo           --------------------------
	.section	.note.nv.cuinfo,"",@"SHT_NOTE"
	.sectionflags	@"SHF_NOTE_NV_CUINFO"
        /*0018*/ 	.short	0x0002
        /*001a*/ 	.short	0x0064
        /*001c*/ 	.short	0x0082
	.zero		2


//--------------------- .nv.info                  --------------------------
	.section	.nv.info,"",@"SHT_CUDA_INFO"
	.align	4


	//----- nvinfo : EIATTR_REGCOUNT
	.align		4
        /*0000*/ 	.byte	0x04, 0x2f
        /*0002*/ 	.short	(.L_1 - .L_0)
	.align		4
.L_0:
        /*0004*/ 	.word	index@(_Z27cudaBGWKernel_ncouls_ngpownP7double2S0_S0_S0_iiiPdS1_S1_S1_iiPiS2_i)
        /*0008*/ 	.word	0x0000002a


	//----- nvinfo : EIATTR_FRAME_SIZE
	.align		4
.L_1:
        /*000c*/ 	.byte	0x04, 0x11
        /*000e*/ 	.short	(.L_3 - .L_2)
	.align		4
.L_2:
        /*0010*/ 	.word	index@($__internal_0_$__cuda_sm20_dblrcp_rn_slowpath_v3)
        /*0014*/ 	.word	0x00000000


	//----- nvinfo : EIATTR_FRAME_SIZE
	.align		4
.L_3:
        /*0018*/ 	.byte	0x04, 0x11
        /*001a*/ 	.short	(.L_5 - .L_4)
	.align		4
.L_4:
        /*001c*/ 	.word	index@(_Z27cudaBGWKernel_ncouls_ngpownP7double2S0_S0_S0_iiiPdS1_S1_S1_iiPiS2_i)
        /*0020*/ 	.word	0x00000000


	//----- nvinfo : EIATTR_MIN_STACK_SIZE
	.align		4
.L_5:
        /*0024*/ 	.byte	0x04, 0x12
        /*0026*/ 	.short	(.L_7 - .L_6)
	.align		4
.L_6:
        /*0028*/ 	.word	index@(_Z27cudaBGWKernel_ncouls_ngpownP7double2S0_S0_S0_iiiPdS1_S1_S1_iiPiS2_i)
        /*002c*/ 	.word	0x00000000
.L_7:


//--------------------- .nv.compat                --------------------------
	.section	.nv.compat,"",@"SHT_CUDA_COMPAT_INFO"
	.align	4
        /*0000*/ 	.byte	0x02, 0x09, 0x00, 0x00, 0x02, 0x02, 0x01, 0x00, 0x02, 0x05, 0x05, 0x00, 0x03, 0x07, 0x01, 0x01
        /*0010*/ 	.byte	0x02, 0x03, 0x00, 0x00, 0x02, 0x06, 0x01, 0x00, 0x04, 0x0b, 0x08, 0x00, 0x01, 0x00, 0x00, 0x00
        /*0020*/ 	.byte	0x00, 0x00, 0x00, 0x00


//--------------------- .nv.info._Z27cudaBGWKernel_ncouls_ngpownP7double2S0_S0_S0_iiiPdS1_S1_S1_iiPiS2_i --------------------------
	.section	.nv.info._Z27cudaBGWKernel_ncouls_ngpownP7double2S0_S0_S0_iiiPdS1_S1_S1_iiPiS2_i,"",@"SHT_CUDA_INFO"
	.sectionflags	@""
	.align	4


	//----- nvinfo : EIATTR_CUDA_API_VERSION
	.align		4
        /*0000*/ 	.byte	0x04, 0x37
        /*0002*/ 	.short	(.L_9 - .L_8)
.L_8:
        /*0004*/ 	.word	0x00000082


	//----- nvinfo : EIATTR_KPARAM_INFO
	.align		4
.L_9:
        /*0008*/ 	.byte	0x04, 0x17
        /*000a*/ 	.short	(.L_11 - .L_10)
.L_10:
        /*000c*/ 	.word	0x00000000
        /*0010*/ 	.short	0x000f
        /*0012*/ 	.short	0x0068
        /*0014*/ 	.byte	0x00, 0xf0, 0x11, 0x00


	//----- nvinfo : EIATTR_KPARAM_INFO
	.align		4
.L_11:
        /*0018*/ 	.byte	0x04, 0x17
        /*001a*/ 	.short	(.L_13 - .L_12)
.L_12:
        /*001c*/ 	.word	0x00000000
        /*0020*/ 	.short	0x000e
        /*0022*/ 	.short	0x0060
        /*0024*/ 	.byte	0x00, 0xf5, 0x21, 0x00


	//----- nvinfo : EIATTR_KPARAM_INFO
	.align		4
.L_13:
        /*0028*/ 	.byte	0x04, 0x17
        /*002a*/ 	.short	(.L_15 - .L_14)
.L_14:
        /*002c*/ 	.word	0x00000000
        /*0030*/ 	.short	0x000d
        /*0032*/ 	.short	0x0058
        /*0034*/ 	.byte	0x00, 0xf5, 0x21, 0x00


	//----- nvinfo : EIATTR_KPARAM_INFO
	.align		4
.L_15:
        /*0038*/ 	.byte	0x04, 0x17
        /*003a*/ 	.short	(.L_17 - .L_16)
.L_16:
        /*003c*/ 	.word	0x00000000
        /*0040*/ 	.short	0x000c
        /*0042*/ 	.short	0x0054
        /*0044*/ 	.byte	0x00, 0xf0, 0x11, 0x00


	//----- nvinfo : EIATTR_KPARAM_INFO
	.align		4
.L_17:
        /*0048*/ 	.byte	0x04, 0x17
        /*004a*/ 	.short	(.L_19 - .L_18)
.L_18:
        /*004c*/ 	.word	0x00000000
        /*0050*/ 	.short	0x000b
        /*0052*/ 	.short	0x0050
        /*0054*/ 	.byte	0x00, 0xf0, 0x11, 0x00


	//----- nvinfo : EIATTR_KPARAM_INFO
	.align		4
.L_19:
        /*0058*/ 	.byte	0x04, 0x17
        /*005a*/ 	.short	(.L_21 - .L_20)
.L_20:
        /*005c*/ 	.word	0x00000000
        /*0060*/ 	.short	0x000a
        /*0062*/ 	.short	0x0048
        /*0064*/ 	.byte	0x00, 0xf5, 0x21, 0x00


	//----- nvinfo : EIATTR_KPARAM_INFO
	.align		4
.L_21:
        /*0068*/ 	.byte	0x04, 0x17
        /*006a*/ 	.short	(.L_23 - .L_22)
.L_22:
        /*006c*/ 	.word	0x00000000
        /*0070*/ 	.short	0x0009
        /*0072*/ 	.short	0x0040
        /*0074*/ 	.byte	0x00, 0xf5, 0x21, 0x00


	//----- nvinfo : EIATTR_KPARAM_INFO
	.align		4
.L_23:
        /*0078*/ 	.byte	0x04, 0x17
        /*007a*/ 	.short	(.L_25 - .L_24)
.L_24:
        /*007c*/ 	.word	0x00000000
        /*0080*/ 	.short	0x0008
        /*0082*/ 	.short	0x0038
        /*0084*/ 	.byte	0x00, 0xf5, 0x21, 0x00


	//----- nvinfo : EIATTR_KPARAM_INFO
	.align		4
.L_25:
        /*0088*/ 	.byte	0x04, 0x17
        /*008a*/ 	.short	(.L_27 - .L_26)
.L_26:
        /*008c*/ 	.word	0x00000000
        /*0090*/ 	.short	0x0007
        /*0092*/ 	.short	0x0030
        /*0094*/ 	.byte	0x00, 0xf5, 0x21, 0x00


	//----- nvinfo : EIATTR_KPARAM_INFO
	.align		4
.L_27:
        /*0098*/ 	.byte	0x04, 0x17
        /*009a*/ 	.short	(.L_29 - .L_28)
.L_28:
        /*009c*/ 	.word	0x00000000
        /*00a0*/ 	.short	0x0006
        /*00a2*/ 	.short	0x0028
        /*00a4*/ 	.byte	0x00, 0xf0, 0x11, 0x00


	//----- nvinfo : EIATTR_KPARAM_INFO
	.align		4
.L_29:
        /*00a8*/ 	.byte	0x04, 0x17
        /*00aa*/ 	.short	(.L_31 - .L_30)
.L_30:
        /*00ac*/ 	.word	0x00000000
        /*00b0*/ 	.short	0x0005
        /*00b2*/ 	.short	0x0024
        /*00b4*/ 	.byte	0x00, 0xf0, 0x11, 0x00


	//----- nvinfo : EIATTR_KPARAM_INFO
	.align		4
.L_31:
        /*00b8*/ 	.byte	0x04, 0x17
        /*00ba*/ 	.short	(.L_33 - .L_32)
.L_32:
        /*00bc*/ 	.word	0x00000000
        /*00c0*/ 	.short	0x0004
        /*00c2*/ 	.short	0x0020
        /*00c4*/ 	.byte	0x00, 0xf0, 0x11, 0x00


	//----- nvinfo : EIATTR_KPARAM_INFO
	.align		4
.L_33:
        /*00c8*/ 	.byte	0x04, 0x17
        /*00ca*/ 	.short	(.L_35 - .L_34)
.L_34:
        /*00cc*/ 	.word	0x00000000
        /*00d0*/ 	.short	0x0003
        /*00d2*/ 	.short	0x0018
        /*00d4*/ 	.byte	0x00, 0xf5, 0x21, 0x00


	//----- nvinfo : EIATTR_KPARAM_INFO
	.align		4
.L_35:
        /*00d8*/ 	.byte	0x04, 0x17
        /*00da*/ 	.short	(.L_37 - .L_36)
.L_36:
        /*00dc*/ 	.word	0x00000000
        /*00e0*/ 	.short	0x0002
        /*00e2*/ 	.short	0x0010
        /*00e4*/ 	.byte	0x00, 0xf5, 0x21, 0x00


	//----- nvinfo : EIATTR_KPARAM_INFO
	.align		4
.L_37:
        /*00e8*/ 	.byte	0x04, 0x17
        /*00ea*/ 	.short	(.L_39 - .L_38)
.L_38:
        /*00ec*/ 	.word	0x00000000
        /*00f0*/ 	.short	0x0001
        /*00f2*/ 	.short	0x0008
        /*00f4*/ 	.byte	0x00, 0xf5, 0x21, 0x00


	//----- nvinfo : EIATTR_KPARAM_INFO
	.align		4
.L_39:
        /*00f8*/ 	.byte	0x04, 0x17
        /*00fa*/ 	.short	(.L_41 - .L_40)
.L_40:
        /*00fc*/ 	.word	0x00000000
        /*0100*/ 	.short	0x0000
        /*0102*/ 	.short	0x0000
        /*0104*/ 	.byte	0x00, 0xf5, 0x21, 0x00


	//----- nvinfo : EIATTR_SPARSE_MMA_MASK
	.align		4
.L_41:
        /*0108*/ 	.byte	0x03, 0x50
        /*010a*/ 	.short	0x0000


	//----- nvinfo : EIATTR_MAXREG_COUNT
	.align		4
        /*010c*/ 	.byte	0x03, 0x1b
        /*010e*/ 	.short	0x00ff


	//----- nvinfo : EIATTR_MERCURY_ISA_VERSION
	.align		4
        /*0110*/ 	.byte	0x03, 0x5f
        /*0112*/ 	.short	0x0101


	//----- nvinfo : EIATTR_VRC_CTA_INIT_COUNT
	.align		4
        /*0114*/ 	.byte	0x02, 0x4a
	.zero		1
	.zero		1


	//----- nvinfo : EIATTR_EXIT_INSTR_OFFSETS
	.align		4
        /*0118*/ 	.byte	0x04, 0x1c
        /*011a*/ 	.short	(.L_43 - .L_42)


	//   ....[0]....
.L_42:
        /*011c*/ 	.word	0x00000070


	//   ....[1]....
        /*0120*/ 	.word	0x00000100


	//   ....[2]....
        /*0124*/ 	.word	0x00001560


	//   ....[3]....
        /*0128*/ 	.word	0x00002480


	//----- nvinfo : EIATTR_CRS_STACK_SIZE
	.align		4
.L_43:
        /*012c*/ 	.byte	0x04, 0x1e
        /*012e*/ 	.short	(.L_45 - .L_44)
.L_44:
        /*0130*/ 	.word	0x00000000


	//----- nvinfo : EIATTR_CBANK_PARAM_SIZE
	.align		4
.L_45:
        /*0134*/ 	.byte	0x03, 0x19
        /*0136*/ 	.short	0x006c


	//----- nvinfo : EIATTR_PARAM_CBANK
	.align		4
        /*0138*/ 	.byte	0x04, 0x0a
        /*013a*/ 	.short	(.L_47 - .L_46)
	.align		4
.L_46:
        /*013c*/ 	.word	index@(.nv.constant0._Z27cudaBGWKernel_ncouls_ngpownP7double2S0_S0_S0_iiiPdS1_S1_S1_iiPiS2_i)
        /*0140*/ 	.short	0x0380
        /*0142*/ 	.short	0x006c


	//----- nvinfo : EIATTR_SW_WAR
	.align		4
.L_47:
        /*0144*/ 	.byte	0x04, 0x36
        /*0146*/ 	.short	(.L_49 - .L_48)
.L_48:
        /*0148*/ 	.word	0x00000008
.L_49:


//--------------------- .nv.callgraph             --------------------------
	.section	.nv.callgraph,"",@"SHT_CUDA_CALLGRAPH"
	.align	4
	.sectionentsize	8
	.align		4
        /*0000*/ 	.word	0x00000000
	.align		4
        /*0004*/ 	.word	0xffffffff
	.align		4
        /*0008*/ 	.word	0x00000000
	.align		4
        /*000c*/ 	.word	0xfffffffe
	.align		4
        /*0010*/ 	.word	0x00000000
	.align		4
        /*0014*/ 	.word	0xfffffffd
	.align		4
        /*0018*/ 	.word	0x00000000
	.align		4
        /*001c*/ 	.word	0xfffffffc


//--------------------- .text._Z27cudaBGWKernel_ncouls_ngpownP7double2S0_S0_S0_iiiPdS1_S1_S1_iiPiS2_i --------------------------
	.section	.text._Z27cudaBGWKernel_ncouls_ngpownP7double2S0_S0_S0_iiiPdS1_S1_S1_iiPiS2_i,"ax",@progbits
	.align	128
        .global         _Z27cudaBGWKernel_ncouls_ngpownP7double2S0_S0_S0_iiiPdS1_S1_S1_iiPiS2_i
        .type           _Z27cudaBGWKernel_ncouls_ngpownP7double2S0_S0_S0_iiiPdS1_S1_S1_iiPiS2_i,@function
        .size           _Z27cudaBGWKernel_ncouls_ngpownP7double2S0_S0_S0_iiiPdS1_S1_S1_iiPiS2_i,(.L_x_40 - _Z27cudaBGWKernel_ncouls_ngpownP7double2S0_S0_S0_iiiPdS1_S1_S1_iiPiS2_i)
        .other          _Z27cudaBGWKernel_ncouls_ngpownP7double2S0_S0_S0_iiiPdS1_S1_S1_iiPiS2_i,@"STO_CUDA_ENTRY STV_DEFAULT"
_Z27cudaBGWKernel_ncouls_ngpownP7double2S0_S0_S0_iiiPdS1_S1_S1_iiPiS2_i:
.text._Z27cudaBGWKernel_ncouls_ngpownP7double2S0_S0_S0_iiiPdS1_S1_S1_iiPiS2_i:
[----:B------:R-:W-:Y:S01]  /*0000*/  LDC R1, c[0x0][0x37c] ;  /* 0x0000df00ff017b82 */ /* 0x000fe20000000800 */
[----:B------:R-:W0:Y:S07]  /*0010*/  S2R R5, SR_CTAID.Y ;  /* 0x0000000000057919 */ /* 0x000e2e0000002600 */
[----:B------:R-:W1:Y:S01]  /*0020*/  S2UR UR21, SR_CTAID.X ;  /* 0x00000000001579c3 */ /* 0x000e620000002500 */
[----:B------:R-:W0:Y:S07]  /*0030*/  LDCU UR4, c[0x0][0x3a4] ;  /* 0x00007480ff0477ac */ /* 0x000e2e0008000800 */
[----:B------:R-:W1:Y:S02]  /*0040*/  LDC R0, c[0x0][0x3a8] ;  /* 0x0000ea00ff007b82 */ /* 0x000e640000000800 */
[----:B-1----:R-:W-:-:S04]  /*0050*/  ISETP.LE.AND P0, PT, R0, UR21, PT ;  /* 0x0000001500007c0c */ /* 0x002fc8000bf03270 */
[----:B0-----:R-:W-:-:S13]  /*0060*/  ISETP.GE.OR P0, PT, R5, UR4, P0 ;  /* 0x0000000405007c0c */ /* 0x001fda0008706670 */
[----:B------:R-:W-:Y:S05]  /*0070*/  @P0 EXIT ;  /* 0x000000000000094d */ /* 0x000fea0003800000 */
[----:B------:R-:W0:Y:S01]  /*0080*/  LDC.64 R2, c[0x0][0x3e0] ;  /* 0x0000f800ff027b82 */ /* 0x000e220000000a00 */
[----:B------:R-:W1:Y:S07]  /*0090*/  LDCU.64 UR18, c[0x0][0x358] ;  /* 0x00006b00ff1277ac */ /* 0x000e6e0008000a00 */
[----:B------:R-:W2:Y:S08]  /*00a0*/  LDC.64 R8, c[0x0][0x3d0] ;  /* 0x0000f400ff087b82 */ /* 0x000eb00000000a00 */
[----:B------:R-:W3:Y:S01]  /*00b0*/  LDC.64 R6, c[0x0][0x3d8] ;  /* 0x0000f600ff067b82 */ /* 0x000ee20000000a00 */
[----:B0-----:R-:W-:-:S06]  /*00c0*/  IMAD.WIDE.U32 R2, R5, 0x4, R2 ;  /* 0x0000000405027825 */ /* 0x001fcc00078e0002 */
[----:B-1----:R-:W3:Y:S01]  /*00d0*/  LDG.E R3, desc[UR18][R2.64] ;  /* 0x0000001202037981 */ /* 0x002ee2000c1e1900 */
[----:B--2---:R-:W-:Y:S01]  /*00e0*/  ISETP.GE.AND P0, PT, R8, R9, PT ;  /* 0x000000090800720c */ /* 0x004fe20003f06270 */
[----:B---3--:R-:W-:-:S12]  /*00f0*/  IMAD.WIDE R6, R3, 0x4, R6 ;  /* 0x0000000403067825 */ /* 0x008fd800078e0206 */
[----:B------:R-:W-:Y:S05]  /*0100*/  @P0 EXIT ;  /* 0x000000000000094d */ /* 0x000fea0003800000 */
[----:B------:R-:W2:Y:S01]  /*0110*/  LDG.E R6, desc[UR18][R6.64] ;  /* 0x0000001206067981 */ /* 0x000ea2000c1e1900 */
[----:B------:R-:W0:Y:S01]  /*0120*/  LDCU UR10, c[0x0][0x3a0] ;  /* 0x00007400ff0a77ac */ /* 0x000e220008000800 */
[----:B------:R-:W1:Y:S01]  /*0130*/  S2R R4, SR_TID.X ;  /* 0x0000000000047919 */ /* 0x000e620000002100 */
[----:B------:R-:W3:Y:S01]  /*0140*/  LDCU.64 UR8, c[0x0][0x3c8] ;  /* 0x00007900ff0877ac */ /* 0x000ee20008000a00 */
[----:B------:R-:W4:Y:S01]  /*0150*/  LDCU.64 UR6, c[0x0][0x390] ;  /* 0x00007200ff0677ac */ /* 0x000f220008000a00 */
[----:B------:R-:W1:Y:S01]  /*0160*/  LDCU UR16, c[0x0][0x3d0] ;  /* 0x00007a00ff1077ac */ /* 0x000e620008000800 */
[----:B0-----:R-:W-:Y:S02]  /*0170*/  ULOP3.LUT UP0, URZ, UR10, 0x3ff, URZ, 0xc0, !UPT ;  /* 0x000003ff0aff7892 */ /* 0x001fe4000f80c0ff */
[----:B------:R-:W-:Y:S02]  /*0180*/  UISETP.LT.AND UP1, UPT, UR10, 0x400, UPT ;  /* 0x000004000a00788c */ /* 0x000fe4000bf21270 */
[----:B------:R-:W-:-:S02]  /*0190*/  UISETP.LT.OR UP0, UPT, UR10, 0x401, !UP0 ;  /* 0x000004010a00788c */ /* 0x000fc4000c701670 */
[----:B------:R-:W-:-:S04]  /*01a0*/  USEL UR20, UR10, 0x400, !UP1 ;  /* 0x000004000a147887 */ /* 0x000fc8000c800000 */
[----:B------:R-:W-:Y:S01]  /*01b0*/  USHF.R.U32.HI UR22, URZ, 0xa, UR20 ;  /* 0x0000000aff167899 */ /* 0x000fe20008011614 */
[----:B--2---:R-:W-:-:S13]  /*01c0*/  R2UR UR4, R6 ;  /* 0x00000000060472ca */ /* 0x004fda00000e0000 */
[----:B------:R-:W-:Y:S02]  /*01d0*/  UIMAD UR5, UR21, UR10, UR4 ;  /* 0x0000000a150572a4 */ /* 0x000fe4000f8e0204 */
[----:B---3--:R-:W-:Y:S02]  /*01e0*/  UIMAD.WIDE UR8, UR4, 0x8, UR8 ;  /* 0x00000008040878a5 */ /* 0x008fe4000f8e0208 */
[----:B----4-:R-:W-:Y:S01]  /*01f0*/  UIMAD.WIDE UR6, UR5, 0x10, UR6 ;  /* 0x00000010050678a5 */ /* 0x010fe2000f8e0206 */
[----:B-1----:R-:W-:Y:S11]  /*0200*/  BRA.U UP0, `(.L_x_0) ;  /* 0x0000001100d87547 */ /* 0x002ff6000b800000 */
[----:B------:R-:W0:Y:S01]  /*0210*/  LDC.64 R28, c[0x0][0x388] ;  /* 0x0000e200ff1c7b82 */ /* 0x000e220000000a00 */
[----:B------:R-:W-:Y:S01]  /*0220*/  IMAD.U32 R7, RZ, RZ, UR20 ;  /* 0x00000014ff077e24 */ /* 0x000fe2000f8e00ff */
[----:B------:R-:W-:Y:S01]  /*0230*/  ULOP3.LUT UR12, UR22, 0x1ffffe, URZ, 0xc0, !UPT ;  /* 0x001ffffe160c7892 */ /* 0x000fe2000f8ec0ff */
[----:B------:R-:W-:-:S03]  /*0240*/  IMAD.U32 R0, RZ, RZ, UR10 ;  /* 0x0000000aff007e24 */ /* 0x000fc6000f8e00ff */
[----:B------:R-:W-:-:S05]  /*0250*/  LOP3.LUT R7, R4, 0x7ffffc00, R7, 0xf8, !PT ;  /* 0x7ffffc0004077812 */ /* 0x000fca00078ef807 */
[----:B------:R-:W-:-:S04]  /*0260*/  IMAD R3, R0, UR21, R7 ;  /* 0x0000001500037c24 */ /* 0x000fc8000f8e0207 */
[----:B0-----:R-:W-:-:S07]  /*0270*/  IMAD.WIDE.U32 R28, R3, 0x10, R28 ;  /* 0x00000010031c7825 */ /* 0x001fce00078e001c */
.L_x_19:
[----:B------:R-:W0:Y:S01]  /*0280*/  LDCU.64 UR4, c[0x0][0x3b0] ;  /* 0x00007600ff0477ac */ /* 0x000e220008000a00 */
[----:B------:R-:W-:Y:S02]  /*0290*/  CS2R R32, SRZ ;  /* 0x0000000000207805 */ /* 0x000fe4000001ff00 */
[----:B------:R-:W-:Y:S01]  /*02a0*/  CS2R R30, SRZ ;  /* 0x00000000001e7805 */ /* 0x000fe2000001ff00 */
[----:B------:R-:W-:Y:S02]  /*02b0*/  UISETP.NE.AND UP0, UPT, UR22, 0x1, UPT ;  /* 0x000000011600788c */ /* 0x000fe4000bf05270 */
[----:B0-----:R-:W-:-:S03]  /*02c0*/  UIMAD.WIDE UR10, UR16, 0x8, UR4 ;  /* 0x00000008100a78a5 */ /* 0x001fc6000f8e0204 */
[----:B------:R-:W-:-:S04]  /*02d0*/  UMOV UR4, URZ ;  /* 0x000000ff00047c82 */ /* 0x000fc80008000000 */
[----:B------:R-:W-:Y:S05]  /*02e0*/  BRA.U !UP0, `(.L_x_1) ;  /* 0x00000009083c7547 */ /* 0x000fea000b800000 */
[----:B------:R-:W-:Y:S01]  /*02f0*/  CS2R R32, SRZ ;  /* 0x0000000000207805 */ /* 0x000fe2000001ff00 */
[----:B------:R-:W-:-:S06]  /*0300*/  UMOV UR4, URZ ;  /* 0x000000ff00047c82 */ /* 0x000fcc0008000000 */
.L_x_10:
[----:B------:R-:W0:Y:S01]  /*0310*/  LDC R6, c[0x0][0x3a0] ;  /* 0x0000e800ff067b82 */ /* 0x000e220000000800 */
[----:B------:R-:W-:Y:S01]  /*0320*/  USHF.L.U32 UR5, UR4, 0xa, URZ ;  /* 0x0000000a04057899 */ /* 0x000fe200080006ff */
[----:B------:R-:W-:Y:S01]  /*0330*/  BSSY.RECONVERGENT B1, `(.L_x_2) ;  /* 0x0000044000017945 */ /* 0x000fe20003800200 */
[----:B------:R-:W-:-:S04]  /*0340*/  UIADD3 UR4, UPT, UPT, UR4, 0x2, URZ ;  /* 0x0000000204047890 */ /* 0x000fc8000fffe0ff */
[----:B------:R-:W-:Y:S01]  /*0350*/  LOP3.LUT R16, R4, UR5, RZ, 0xfc, !PT ;  /* 0x0000000504107c12 */ /* 0x000fe2000f8efcff */
[----:B------:R-:W-:-:S03]  /*0360*/  UISETP.NE.AND UP0, UPT, UR4, UR12, UPT ;  /* 0x0000000c0400728c */ /* 0x000fc6000bf05270 */
[----:B0-----:R-:W-:-:S13]  /*0370*/  ISETP.GE.AND P0, PT, R16, R6, PT ;  /* 0x000000061000720c */ /* 0x001fda0003f06270 */
[----:B------:R-:W-:Y:S05]  /*0380*/  @P0 BRA `(.L_x_3) ;  /* 0x0000000000f80947 */ /* 0x000fea0003800000 */
[----:B------:R-:W0:Y:S01]  /*0390*/  LDC.64 R12, c[0x0][0x380] ;  /* 0x0000e000ff0c7b82 */ /* 0x000e220000000a00 */
[----:B------:R-:W-:Y:S01]  /*03a0*/  IMAD R0, R5, R6, R16 ;  /* 0x0000000605007224 */ /* 0x000fe200078e0210 */
[----:B------:R-:W-:Y:S01]  /*03b0*/  MOV R2, UR10 ;  /* 0x0000000a00027c02 */ /* 0x000fe20008000f00 */
[----:B------:R-:W-:-:S05]  /*03c0*/  IMAD.U32 R3, RZ, RZ, UR11 ;  /* 0x0000000bff037e24 */ /* 0x000fca000f8e00ff */
[----:B------:R-:W2:Y:S01]  /*03d0*/  LDG.E.64 R36, desc[UR18][R2.64] ;  /* 0x0000001202247981 */ /* 0x000ea2000c1e1b00 */
[----:B------:R-:W-:Y:S01]  /*03e0*/  IMAD.U32 R38, RZ, RZ, UR8 ;  /* 0x00000008ff267e24 */ /* 0x000fe2000f8e00ff */
[----:B------:R-:W-:Y:S01]  /*03f0*/  MOV R39, UR9 ;  /* 0x0000000900277c02 */ /* 0x000fe20008000f00 */
[----:B------:R-:W-:Y:S01]  /*0400*/  IMAD.U32 R8, RZ, RZ, UR6 ;  /* 0x00000006ff087e24 */ /* 0x000fe2000f8e00ff */
[----:B------:R-:W1:Y:S01]  /*0410*/  LDC.64 R26, c[0x0][0x388] ;  /* 0x0000e200ff1a7b82 */ /* 0x000e620000000a00 */
[----:B------:R-:W-:-:S03]  /*0420*/  IMAD.U32 R9, RZ, RZ, UR7 ;  /* 0x00000007ff097e24 */ /* 0x000fc6000f8e00ff */
[----:B------:R-:W5:Y:S04]  /*0430*/  LDG.E.64 R38, desc[UR18][R38.64] ;  /* 0x0000001226267981 */ /* 0x000f68000c1e1b00 */
[----:B------:R-:W5:Y:S01]  /*0440*/  LDG.E.128 R8, desc[UR18][R8.64] ;  /* 0x0000001208087981 */ /* 0x000f62000c1e1d00 */
[----:B------:R-:W3:Y:S01]  /*0450*/  LDC.64 R24, c[0x0][0x398] ;  /* 0x0000e600ff187b82 */ /* 0x000ee20000000a00 */
[----:B0-----:R-:W-:-:S06]  /*0460*/  IMAD.WIDE.U32 R12, R0, 0x10, R12 ;  /* 0x00000010000c7825 */ /* 0x001fcc00078e000c */
[----:B------:R-:W2:Y:S01]  /*0470*/  LDG.E.128 R12, desc[UR18][R12.64] ;  /* 0x000000120c0c7981 */ /* 0x000ea2000c1e1d00 */
[----:B------:R-:W-:Y:S01]  /*0480*/  IMAD R17, R6, UR21, R16 ;  /* 0x0000001506117c24 */ /* 0x000fe2000f8e0210 */
[----:B------:R-:W-:Y:S03]  /*0490*/  BSSY.RECONVERGENT B2, `(.L_x_4) ;  /* 0x0000016000027945 */ /* 0x000fe60003800200 */
[----:B-1----:R-:W-:-:S04]  /*04a0*/  IMAD.WIDE.U32 R26, R17, 0x10, R26 ;  /* 0x00000010111a7825 */ /* 0x002fc800078e001a */
[----:B---3--:R-:W-:Y:S01]  /*04b0*/  IMAD.WIDE.U32 R24, R0, 0x10, R24 ;  /* 0x0000001000187825 */ /* 0x008fe200078e0018 */
[----:B--2---:R-:W-:Y:S02]  /*04c0*/  DADD R36, R36, -R12 ;  /* 0x0000000024247229 */ /* 0x004fe4000000080c */
[----:B------:R-:W-:-:S08]  /*04d0*/  DMUL R34, R14, R14 ;  /* 0x0000000e0e227228 */ /* 0x000fd00000000000 */
[----:B------:R-:W-:-:S06]  /*04e0*/  DFMA R18, R36, R36, R34 ;  /* 0x000000242412722b */ /* 0x000fcc0000000022 */
[----:B------:R-:W0:Y:S04]  /*04f0*/  MUFU.RCP64H R21, R19 ;  /* 0x0000001300157308 */ /* 0x000e280000001800 */
[----:B------:R-:W-:-:S06]  /*0500*/  IADD3 R20, PT, PT, R19, 0x300402, RZ ;  /* 0x0030040213147810 */ /* 0x000fcc0007ffe0ff */
[----:B0-----:R-:W-:-:S08]  /*0510*/  DFMA R22, -R18, R20, 1 ;  /* 0x3ff000001216742b */ /* 0x001fd00000000114 */
[----:B------:R-:W-:Y:S01]  /*0520*/  DFMA R22, R22, R22, R22 ;  /* 0x000000161616722b */ /* 0x000fe20000000016 */
[----:B------:R-:W-:-:S07]  /*0530*/  FSETP.GEU.AND P0, PT, |R20|, 5.8789094863358348022e-39, PT ;  /* 0x004004021400780b */ /* 0x000fce0003f0e200 */
[----:B------:R-:W-:-:S08]  /*0540*/  DFMA R22, R20, R22, R20 ;  /* 0x000000161416722b */ /* 0x000fd00000000014 */
[----:B------:R-:W-:-:S08]  /*0550*/  DFMA R2, -R18, R22, 1 ;  /* 0x3ff000001202742b */ /* 0x000fd00000000116 */
[----:B------:R-:W-:Y:S01]  /*0560*/  DFMA R2, R22, R2, R22 ;  /* 0x000000021602722b */ /* 0x000fe20000000016 */
[----:B------:R-:W-:Y:S10]  /*0570*/  @P0 BRA `(.L_x_5) ;  /* 0x00000000001c0947 */ /* 0x000ff40003800000 */
[----:B------:R-:W-:Y:S01]  /*0580*/  LOP3.LUT R0, R19, 0x7fffffff, RZ, 0xc0, !PT ;  /* 0x7fffffff13007812 */ /* 0x000fe200078ec0ff */
[----:B------:R-:W-:Y:S01]  /*0590*/  IMAD.MOV.U32 R3, RZ, RZ, R18 ;  /* 0x000000ffff037224 */ /* 0x000fe200078e0012 */
[----:B------:R-:W-:Y:S01]  /*05a0*/  MOV R6, 0x5e0 ;  /* 0x000005e000067802 */ /* 0x000fe20000000f00 */
[----:B------:R-:W-:Y:S01]  /*05b0*/  IMAD.MOV.U32 R2, RZ, RZ, R19 ;  /* 0x000000ffff027224 */ /* 0x000fe200078e0013 */
[----:B------:R-:W-:-:S07]  /*05c0*/  IADD3 R0, PT, PT, R0, -0x100000, RZ ;  /* 0xfff0000000007810 */ /* 0x000fce0007ffe0ff */
[----:B-----5:R-:W-:Y:S05]  /*05d0*/  CALL.REL.NOINC `($__internal_0_$__cuda_sm20_dblrcp_rn_slowpath_v3) ;  /* 0x0000001c00b47944 */ /* 0x020fea0003c00000 */
[----:B------:R-:W-:-:S07]  /*05e0*/  IMAD.MOV.U32 R3, RZ, RZ, R0 ;  /* 0x000000ffff037224 */ /* 0x000fce00078e0000 */
.L_x_5:
[----:B------:R-:W-:Y:S05]  /*05f0*/  BSYNC.RECONVERGENT B2 ;  /* 0x0000000000027941 */ /* 0x000fea0003800200 */
.L_x_4:
[----:B------:R-:W2:Y:S01]  /*0600*/  LDG.E.128 R20, desc[UR18][R26.64] ;  /* 0x000000121a147981 */ /* 0x000ea2000c1e1d00 */
[----:B------:R-:W-:-:S08]  /*0610*/  DMUL R18, R14, R36 ;  /* 0x000000240e127228 */ /* 0x000fd00000000000 */
[C---:B------:R-:W-:Y:S01]  /*0620*/  DFMA R14, R12.reuse, R14, R18 ;  /* 0x0000000e0c0e722b */ /* 0x040fe20000000012 */
[----:B------:R-:W3:Y:S01]  /*0630*/  LDG.E.128 R24, desc[UR18][R24.64] ;  /* 0x0000001218187981 */ /* 0x000ee2000c1e1d00 */
[----:B------:R-:W-:-:S06]  /*0640*/  DFMA R18, R12, R36, -R34 ;  /* 0x000000240c12722b */ /* 0x000fcc0000000822 */
[-C--:B------:R-:W-:Y:S02]  /*0650*/  DMUL R14, R14, R2.reuse ;  /* 0x000000020e0e7228 */ /* 0x080fe40000000000 */
[----:B------:R-:W-:Y:S02]  /*0660*/  DMUL R18, R18, R2 ;  /* 0x0000000212127228 */ /* 0x000fe40000000000 */
[C---:B--2--5:R-:W-:Y:S02]  /*0670*/  DMUL R12, R10.reuse, R20 ;  /* 0x000000140a0c7228 */ /* 0x064fe40000000000 */
[----:B------:R-:W-:Y:S02]  /*0680*/  DMUL R10, R10, R22 ;  /* 0x000000160a0a7228 */ /* 0x000fe40000000000 */
[C---:B---3--:R-:W-:Y:S02]  /*0690*/  DMUL R2, R14.reuse, R24 ;  /* 0x000000180e027228 */ /* 0x048fe40000000000 */
[----:B------:R-:W-:-:S02]  /*06a0*/  DMUL R14, R14, R26 ;  /* 0x0000001a0e0e7228 */ /* 0x000fc40000000000 */
[----:B------:R-:W-:-:S04]  /*06b0*/  DFMA R12, R8, R22, -R12 ;  /* 0x00000016080c722b */ /* 0x000fc8000000080c */
[C---:B------:R-:W-:Y:S02]  /*06c0*/  DFMA R2, R18.reuse, R26, R2 ;  /* 0x0000001a1202722b */ /* 0x040fe40000000002 */
[----:B------:R-:W-:Y:S02]  /*06d0*/  DFMA R14, R18, R24, -R14 ;  /* 0x00000018120e722b */ /* 0x000fe4000000080e */
[----:B------:R-:W-:-:S04]  /*06e0*/  DFMA R10, R8, R20, R10 ;  /* 0x00000014080a722b */ /* 0x000fc8000000000a */
[C---:B------:R-:W-:Y:S02]  /*06f0*/  DMUL R8, R12.reuse, R2 ;  /* 0x000000020c087228 */ /* 0x040fe40000000000 */
[----:B------:R-:W-:-:S06]  /*0700*/  DMUL R12, R12, R14 ;  /* 0x0000000e0c0c7228 */ /* 0x000fcc0000000000 */
[C---:B------:R-:W-:Y:S02]  /*0710*/  DFMA R8, R10.reuse, R14, -R8 ;  /* 0x0000000e0a08722b */ /* 0x040fe40000000808 */
[----:B------:R-:W-:-:S06]  /*0720*/  DFMA R12, R10, R2, R12 ;  /* 0x000000020a0c722b */ /* 0x000fcc000000000c */
[----:B------:R-:W-:Y:S02]  /*0730*/  DMUL R8, R8, 0.5 ;  /* 0x3fe0000008087828 */ /* 0x000fe40000000000 */
[----:B------:R-:W-:-:S06]  /*0740*/  DMUL R12, R12, 0.5 ;  /* 0x3fe000000c0c7828 */ /* 0x000fcc0000000000 */
[C---:B------:R-:W-:Y:S02]  /*0750*/  DFMA R32, R38.reuse, R8, R32 ;  /* 0x000000082620722b */ /* 0x040fe40000000020 */
[----:B------:R-:W-:-:S11]  /*0760*/  DFMA R30, R38, R12, R30 ;  /* 0x0000000c261e722b */ /* 0x000fd6000000001e */
.L_x_3:
[----:B------:R-:W-:Y:S05]  /*0770*/  BSYNC.RECONVERGENT B1 ;  /* 0x0000000000017941 */ /* 0x000fea0003800200 */
.L_x_2:
[----:B------:R-:W0:Y:S01]  /*0780*/  LDC R0, c[0x0][0x3a0] ;  /* 0x0000e800ff007b82 */ /* 0x000e220000000800 */
[----:B------:R-:W-:Y:S01]  /*0790*/  VIADD R6, R16, 0x400 ;  /* 0x0000040010067836 */ /* 0x000fe20000000000 */
[----:B------:R-:W-:Y:S04]  /*07a0*/  BSSY.RECONVERGENT B1, `(.L_x_6) ;  /* 0x0000041000017945 */ /* 0x000fe80003800200 */
[----:B0-----:R-:W-:-:S13]  /*07b0*/  ISETP.GE.AND P0, PT, R6, R0, PT ;  /* 0x000000000600720c */ /* 0x001fda0003f06270 */
[----:B------:R-:W-:Y:S05]  /*07c0*/  @P0 BRA `(.L_x_7) ;  /* 0x0000000000f80947 */ /* 0x000fea0003800000 */
[----:B------:R-:W0:Y:S01]  /*07d0*/  LDC.64 R12, c[0x0][0x380] ;  /* 0x0000e000ff0c7b82 */ /* 0x000e220000000a00 */
[----:B------:R-:W-:Y:S01]  /*07e0*/  IMAD R36, R5, R0, R6 ;  /* 0x0000000005247224 */ /* 0x000fe200078e0206 */
[----:B------:R-:W-:Y:S01]  /*07f0*/  MOV R2, UR10 ;  /* 0x0000000a00027c02 */ /* 0x000fe20008000f00 */
[----:B------:R-:W-:-:S05]  /*0800*/  IMAD.U32 R3, RZ, RZ, UR11 ;  /* 0x0000000bff037e24 */ /* 0x000fca000f8e00ff */
[----:B------:R-:W2:Y:S01]  /*0810*/  LDG.E.64 R26, desc[UR18][R2.64] ;  /* 0x00000012021a7981 */ /* 0x000ea2000c1e1b00 */
[----:B0-----:R-:W-:-:S06]  /*0820*/  IMAD.WIDE.U32 R12, R36, 0x10, R12 ;  /* 0x00000010240c7825 */ /* 0x001fcc00078e000c */
[----:B------:R-:W2:Y:S01]  /*0830*/  LDG.E.128 R12, desc[UR18][R12.64] ;  /* 0x000000120c0c7981 */ /* 0x000ea2000c1e1d00 */
[----:B------:R-:W-:Y:S01]  /*0840*/  IMAD.U32 R34, RZ, RZ, UR8 ;  /* 0x00000008ff227e24 */ /* 0x000fe2000f8e00ff */
[----:B------:R-:W-:Y:S01]  /*0850*/  MOV R35, UR9 ;  /* 0x0000000900237c02 */ /* 0x000fe20008000f00 */
[----:B------:R-:W-:Y:S02]  /*0860*/  IMAD.U32 R8, RZ, RZ, UR6 ;  /* 0x00000006ff087e24 */ /* 0x000fe4000f8e00ff */
[----:B------:R-:W-:-:S03]  /*0870*/  IMAD.U32 R9, RZ, RZ, UR7 ;  /* 0x00000007ff097e24 */ /* 0x000fc6000f8e00ff */
[----:B------:R-:W5:Y:S04]  /*0880*/  LDG.E.64 R34, desc[UR18][R34.64] ;  /* 0x0000001222227981 */ /* 0x000f68000c1e1b00 */
[----:B------:R-:W5:Y:S01]  /*0890*/  LDG.E.128 R8, desc[UR18][R8.64] ;  /* 0x0000001208087981 */ /* 0x000f62000c1e1d00 */
[----:B------:R-:W-:Y:S01]  /*08a0*/  IMAD R23, R0, UR21, R6 ;  /* 0x0000001500177c24 */ /* 0x000fe2000f8e0206 */
[----:B------:R-:W-:Y:S01]  /*08b0*/  BSSY.RECONVERGENT B2, `(.L_x_8) ;  /* 0x0000018000027945 */ /* 0x000fe20003800200 */
[----:B--2---:R-:W-:Y:S02]  /*08c0*/  DADD R26, R26, -R12 ;  /* 0x000000001a1a7229 */ /* 0x004fe4000000080c */
[----:B------:R-:W-:-:S08]  /*08d0*/  DMUL R24, R14, R14 ;  /* 0x0000000e0e187228 */ /* 0x000fd00000000000 */
[----:B------:R-:W-:-:S06]  /*08e0*/  DFMA R18, R26, R26, R24 ;  /* 0x0000001a1a12722b */ /* 0x000fcc0000000018 */
[----:B------:R-:W0:Y:S04]  /*08f0*/  MUFU.RCP64H R17, R19 ;  /* 0x0000001300117308 */ /* 0x000e280000001800 */
[----:B------:R-:W-:-:S06]  /*0900*/  IADD3 R16, PT, PT, R19, 0x300402, RZ ;  /* 0x0030040213107810 */ /* 0x000fcc0007ffe0ff */
[----:B0-----:R-:W-:-:S08]  /*0910*/  DFMA R20, -R18, R16, 1 ;  /* 0x3ff000001214742b */ /* 0x001fd00000000110 */
[----:B------:R-:W-:-:S08]  /*0920*/  DFMA R20, R20, R20, R20 ;  /* 0x000000141414722b */ /* 0x000fd00000000014 */
[----:B------:R-:W-:-:S08]  /*0930*/  DFMA R20, R16, R20, R16 ;  /* 0x000000141014722b */ /* 0x000fd00000000010 */
[----:B------:R-:W-:Y:S01]  /*0940*/  DFMA R2, -R18, R20, 1 ;  /* 0x3ff000001202742b */ /* 0x000fe20000000114 */
[----:B------:R-:W-:Y:S02]  /*0950*/  FSETP.GEU.AND P0, PT, |R16|, 5.8789094863358348022e-39, PT ;  /* 0x004004021000780b */ /* 0x000fe40003f0e200 */
[----:B------:R-:W0:Y:S05]  /*0960*/  LDC.64 R16, c[0x0][0x388] ;  /* 0x0000e200ff107b82 */ /* 0x000e2a0000000a00 */
[----:B------:R-:W-:-:S03]  /*0970*/  DFMA R2, R20, R2, R20 ;  /* 0x000000021402722b */ /* 0x000fc60000000014 */
[----:B------:R-:W1:Y:S01]  /*0980*/  LDC.64 R20, c[0x0][0x398] ;  /* 0x0000e600ff147b82 */ /* 0x000e620000000a00 */
[----:B0-----:R-:W-:-:S04]  /*0990*/  IMAD.WIDE.U32 R16, R23, 0x10, R16 ;  /* 0x0000001017107825 */ /* 0x001fc800078e0010 */
[----:B-1----:R-:W-:Y:S01]  /*09a0*/  IMAD.WIDE.U32 R36, R36, 0x10, R20 ;  /* 0x0000001024247825 */ /* 0x002fe200078e0014 */
[----:B------:R-:W-:Y:S06]  /*09b0*/  @P0 BRA `(.L_x_9) ;  /* 0x00000000001c0947 */ /* 0x000fec0003800000 */
[----:B------:R-:W-:Y:S01]  /*09c0*/  LOP3.LUT R0, R19, 0x7fffffff, RZ, 0xc0, !PT ;  /* 0x7fffffff13007812 */ /* 0x000fe200078ec0ff */
[----:B------:R-:W-:Y:S01]  /*09d0*/  IMAD.MOV.U32 R3, RZ, RZ, R18 ;  /* 0x000000ffff037224 */ /* 0x000fe200078e0012 */
[----:B------:R-:W-:Y:S01]  /*09e0*/  MOV R6, 0xa20 ;  /* 0x00000a2000067802 */ /* 0x000fe20000000f00 */
[----:B------:R-:W-:Y:S01]  /*09f0*/  IMAD.MOV.U32 R2, RZ, RZ, R19 ;  /* 0x000000ffff027224 */ /* 0x000fe200078e0013 */
[----:B------:R-:W-:-:S07]  /*0a00*/  IADD3 R0, PT, PT, R0, -0x100000, RZ ;  /* 0xfff0000000007810 */ /* 0x000fce0007ffe0ff */
[----:B-----5:R-:W-:Y:S05]  /*0a10*/  CALL.REL.NOINC `($__internal_0_$__cuda_sm20_dblrcp_rn_slowpath_v3) ;  /* 0x0000001800a47944 */ /* 0x020fea0003c00000 */
[----:B------:R-:W-:-:S07]  /*0a20*/  IMAD.MOV.U32 R3, RZ, RZ, R0 ;  /* 0x000000ffff037224 */ /* 0x000fce00078e0000 */
.L_x_9:
[----:B------:R-:W-:Y:S05]  /*0a30*/  BSYNC.RECONVERGENT B2 ;  /* 0x0000000000027941 */ /* 0x000fea0003800200 */
.L_x_8:
[----:B------:R-:W-:Y:S01]  /*0a40*/  DMUL R18, R14, R26 ;  /* 0x0000001a0e127228 */ /* 0x000fe20000000000 */
[----:B------:R-:W2:Y:S07]  /*0a50*/  LDG.E.128 R20, desc[UR18][R36.64] ;  /* 0x0000001224147981 */ /* 0x000eae000c1e1d00 */
[C---:B------:R-:W-:Y:S02]  /*0a60*/  DFMA R14, R12.reuse, R14, R18 ;  /* 0x0000000e0c0e722b */ /* 0x040fe40000000012 */
[----:B------:R-:W3:Y:S01]  /*0a70*/  LDG.E.128 R16, desc[UR18][R16.64] ;  /* 0x0000001210107981 */ /* 0x000ee2000c1e1d00 */
[----:B------:R-:W-:-:S05]  /*0a80*/  DFMA R12, R12, R26, -R24 ;  /* 0x0000001a0c0c722b */ /* 0x000fca0000000818 */
[----:B------:R-:W-:-:S03]  /*0a90*/  DMUL R24, R14, R2 ;  /* 0x000000020e187228 */ /* 0x000fc60000000000 */
[----:B------:R-:W-:-:S05]  /*0aa0*/  DMUL R2, R12, R2 ;  /* 0x000000020c027228 */ /* 0x000fca0000000000 */
[C---:B--2---:R-:W-:Y:S02]  /*0ab0*/  DMUL R14, R24.reuse, R20 ;  /* 0x00000014180e7228 */ /* 0x044fe40000000000 */
[----:B------:R-:W-:Y:S02]  /*0ac0*/  DMUL R24, R24, R22 ;  /* 0x0000001618187228 */ /* 0x000fe40000000000 */
[----:B---3-5:R-:W-:-:S04]  /*0ad0*/  DMUL R12, R10, R16 ;  /* 0x000000100a0c7228 */ /* 0x028fc80000000000 */
[----:B------:R-:W-:Y:S02]  /*0ae0*/  DFMA R14, R2, R22, R14 ;  /* 0x00000016020e722b */ /* 0x000fe4000000000e */
[----:B------:R-:W-:Y:S02]  /*0af0*/  DMUL R10, R10, R18 ;  /* 0x000000120a0a7228 */ /* 0x000fe40000000000 */
[----:B------:R-:W-:Y:S02]  /*0b00*/  DFMA R24, R2, R20, -R24 ;  /* 0x000000140218722b */ /* 0x000fe40000000818 */
[----:B------:R-:W-:-:S04]  /*0b10*/  DFMA R12, R8, R18, -R12 ;  /* 0x00000012080c722b */ /* 0x000fc8000000080c */
        /* <DEDUP_REMOVED lines=9> */
.L_x_7:
[----:B------:R-:W-:Y:S05]  /*0bb0*/  BSYNC.RECONVERGENT B1 ;  /* 0x0000000000017941 */ /* 0x000fea0003800200 */
.L_x_6:
[----:B------:R-:W-:Y:S05]  /*0bc0*/  BRA.U UP0, `(.L_x_10) ;  /* 0xfffffff500d07547 */ /* 0x000fea000b83ffff */
[----:B------:R-:W-:-:S12]  /*0bd0*/  USHF.L.U32 UR4, UR12, 0xa, URZ ;  /* 0x0000000a0c047899 */ /* 0x000fd800080006ff */
.L_x_1:
[----:B------:R-:W-:Y:S01]  /*0be0*/  ULOP3.LUT UP0, URZ, UR20, 0x400, URZ, 0xc0, !UPT ;  /* 0x0000040014ff7892 */ /* 0x000fe2000f80c0ff */
[----:B------:R-:W-:Y:S01]  /*0bf0*/  MOV R24, R32 ;  /* 0x0000002000187202 */ /* 0x000fe20000000f00 */
[----:B------:R-:W-:Y:S01]  /*0c00*/  IMAD.MOV.U32 R25, RZ, RZ, R33 ;  /* 0x000000ffff197224 */ /* 0x000fe200078e0021 */
[----:B------:R-:W-:Y:S01]  /*0c10*/  MOV R26, R30 ;  /* 0x0000001e001a7202 */ /* 0x000fe20000000f00 */
[----:B------:R-:W-:-:S05]  /*0c20*/  IMAD.MOV.U32 R27, RZ, RZ, R31 ;  /* 0x000000ffff1b7224 */ /* 0x000fca00078e001f */
[----:B------:R-:W-:Y:S05]  /*0c30*/  BRA.U !UP0, `(.L_x_11) ;  /* 0x0000000508107547 */ /* 0x000fea000b800000 */
[----:B------:R-:W0:Y:S01]  /*0c40*/  LDC R6, c[0x0][0x3a0] ;  /* 0x0000e800ff067b82 */ /* 0x000e220000000800 */
[----:B------:R-:W-:Y:S01]  /*0c50*/  IADD3 R0, PT, PT, R4, UR4, RZ ;  /* 0x0000000404007c10 */ /* 0x000fe2000fffe0ff */
[----:B------:R-:W-:Y:S03]  /*0c60*/  BSSY.RECONVERGENT B1, `(.L_x_11) ;  /* 0x0000041000017945 */ /* 0x000fe60003800200 */
        /* <DEDUP_REMOVED lines=11> */
[----:B------:R-:W-:Y:S01]  /*0d20*/  IMAD.U32 R8, RZ, RZ, UR6 ;  /* 0x00000006ff087e24 */ /* 0x000fe2000f8e00ff */
[----:B------:R-:W-:-:S04]  /*0d30*/  MOV R9, UR7 ;  /* 0x0000000700097c02 */ /* 0x000fc80008000f00 */
        /* <DEDUP_REMOVED lines=8> */
[----:B------:R-:W-:-:S06]  /*0dc0*/  VIADD R16, R19, 0x300402 ;  /* 0x0030040213107836 */ /* 0x000fcc0000000000 */
        /* <DEDUP_REMOVED lines=13> */
[----:B------:R-:W-:Y:S02]  /*0ea0*/  MOV R3, R18 ;  /* 0x0000001200037202 */ /* 0x000fe40000000f00 */
[----:B------:R-:W-:Y:S02]  /*0eb0*/  IADD3 R0, PT, PT, R0, -0x100000, RZ ;  /* 0xfff0000000007810 */ /* 0x000fe40007ffe0ff */
[----:B------:R-:W-:-:S07]  /*0ec0*/  MOV R6, 0xee0 ;  /* 0x00000ee000067802 */ /* 0x000fce0000000f00 */
[----:B-----5:R-:W-:Y:S05]  /*0ed0*/  CALL.REL.NOINC `($__internal_0_$__cuda_sm20_dblrcp_rn_slowpath_v3) ;  /* 0x0000001400747944 */ /* 0x020fea0003c00000 */
[----:B------:R-:W-:-:S07]  /*0ee0*/  IMAD.MOV.U32 R3, RZ, RZ, R0 ;  /* 0x000000ffff037224 */ /* 0x000fce00078e0000 */
.L_x_14:
[----:B------:R-:W-:Y:S05]  /*0ef0*/  BSYNC.RECONVERGENT B2 ;  /* 0x0000000000027941 */ /* 0x000fea0003800200 */
.L_x_13:
        /* <DEDUP_REMOVED lines=23> */
.L_x_12:
[----:B------:R-:W-:Y:S05]  /*1070*/  BSYNC.RECONVERGENT B1 ;  /* 0x0000000000017941 */ /* 0x000fea0003800200 */
.L_x_11:
[----:B------:R-:W0:Y:S01]  /*1080*/  LDCU UR4, c[0x0][0x3a0] ;  /* 0x00007400ff0477ac */ /* 0x000e220008000800 */
[----:B------:R-:W-:Y:S01]  /*1090*/  BSSY.RECONVERGENT B1, `(.L_x_15) ;  /* 0x000003e000017945 */ /* 0x000fe20003800200 */
[----:B0-----:R-:W-:-:S13]  /*10a0*/  ISETP.GE.U32.AND P0, PT, R7, UR4, PT ;  /* 0x0000000407007c0c */ /* 0x001fda000bf06070 */
[----:B------:R-:W-:Y:S05]  /*10b0*/  @P0 BRA `(.L_x_16) ;  /* 0x0000000000ec0947 */ /* 0x000fea0003800000 */
[----:B------:R-:W0:Y:S01]  /*10c0*/  LDC.64 R12, c[0x0][0x380] ;  /* 0x0000e000ff0c7b82 */ /* 0x000e220000000a00 */
[----:B------:R-:W-:Y:S01]  /*10d0*/  IMAD R16, R5, UR4, R7 ;  /* 0x0000000405107c24 */ /* 0x000fe2000f8e0207 */
[----:B------:R-:W-:Y:S01]  /*10e0*/  MOV R20, UR10 ;  /* 0x0000000a00147c02 */ /* 0x000fe20008000f00 */
[----:B------:R-:W-:-:S05]  /*10f0*/  IMAD.U32 R21, RZ, RZ, UR11 ;  /* 0x0000000bff157e24 */ /* 0x000fca000f8e00ff */
[----:B------:R-:W2:Y:S01]  /*1100*/  LDG.E.64 R30, desc[UR18][R20.64] ;  /* 0x00000012141e7981 */ /* 0x000ea2000c1e1b00 */
[----:B0-----:R-:W-:-:S06]  /*1110*/  IMAD.WIDE.U32 R12, R16, 0x10, R12 ;  /* 0x00000010100c7825 */ /* 0x001fcc00078e000c */
[----:B------:R-:W2:Y:S01]  /*1120*/  LDG.E.128 R12, desc[UR18][R12.64] ;  /* 0x000000120c0c7981 */ /* 0x000ea2000c1e1d00 */
[----:B------:R-:W-:Y:S01]  /*1130*/  MOV R34, UR8 ;  /* 0x0000000800227c02 */ /* 0x000fe20008000f00 */
[----:B------:R-:W-:Y:S01]  /*1140*/  IMAD.U32 R35, RZ, RZ, UR9 ;  /* 0x00000009ff237e24 */ /* 0x000fe2000f8e00ff */
[----:B------:R-:W-:Y:S01]  /*1150*/  MOV R8, UR6 ;  /* 0x0000000600087c02 */ /* 0x000fe20008000f00 */
[----:B------:R-:W-:-:S04]  /*1160*/  IMAD.U32 R9, RZ, RZ, UR7 ;  /* 0x00000007ff097e24 */ /* 0x000fc8000f8e00ff */
[----:B------:R-:W5:Y:S04]  /*1170*/  LDG.E.64 R34, desc[UR18][R34.64] ;  /* 0x0000001222227981 */ /* 0x000f68000c1e1b00 */
[----:B------:R-:W5:Y:S01]  /*1180*/  LDG.E.128 R8, desc[UR18][R8.64] ;  /* 0x0000001208087981 */ /* 0x000f62000c1e1d00 */
[----:B------:R-:W-:Y:S01]  /*1190*/  BSSY.RECONVERGENT B2, `(.L_x_17) ;  /* 0x0000014000027945 */ /* 0x000fe20003800200 */
        /* <DEDUP_REMOVED lines=14> */
[----:B------:R-:W-:Y:S02]  /*1280*/  MOV R2, R19 ;  /* 0x0000001300027202 */ /* 0x000fe40000000f00 */
[----:B------:R-:W-:Y:S01]  /*1290*/  MOV R6, 0x12c0 ;  /* 0x000012c000067802 */ /* 0x000fe20000000f00 */
[----:B------:R-:W-:-:S07]  /*12a0*/  VIADD R0, R0, 0xfff00000 ;  /* 0xfff0000000007836 */ /* 0x000fce0000000000 */
[----:B-----5:R-:W-:Y:S05]  /*12b0*/  CALL.REL.NOINC `($__internal_0_$__cuda_sm20_dblrcp_rn_slowpath_v3) ;  /* 0x00000010007c7944 */ /* 0x020fea0003c00000 */
[----:B------:R-:W-:-:S07]  /*12c0*/  MOV R3, R0 ;  /* 0x0000000000037202 */ /* 0x000fce0000000f00 */
.L_x_18:
[----:B------:R-:W-:Y:S05]  /*12d0*/  BSYNC.RECONVERGENT B2 ;  /* 0x0000000000027941 */ /* 0x000fea0003800200 */
.L_x_17:
[----:B------:R-:W0:Y:S01]  /*12e0*/  LDC.64 R18, c[0x0][0x398] ;  /* 0x0000e600ff127b82 */ /* 0x000e220000000a00 */
[----:B------:R-:W-:-:S08]  /*12f0*/  DMUL R20, R14, R30 ;  /* 0x0000001e0e147228 */ /* 0x000fd00000000000 */
[----:B------:R-:W-:Y:S02]  /*1300*/  DFMA R14, R12, R14, R20 ;  /* 0x0000000e0c0e722b */ /* 0x000fe40000000014 */
[----:B------:R-:W2:Y:S01]  /*1310*/  LDG.E.128 R20, desc[UR18][R28.64] ;  /* 0x000000121c147981 */ /* 0x000ea2000c1e1d00 */
[----:B0-----:R-:W-:-:S06]  /*1320*/  IMAD.WIDE.U32 R16, R16, 0x10, R18 ;  /* 0x0000001010107825 */ /* 0x001fcc00078e0012 */
[----:B------:R-:W3:Y:S01]  /*1330*/  LDG.E.128 R16, desc[UR18][R16.64] ;  /* 0x0000001210107981 */ /* 0x000ee2000c1e1d00 */
[----:B------:R-:W-:Y:S02]  /*1340*/  DFMA R12, R12, R30, -R32 ;  /* 0x0000001e0c0c722b */ /* 0x000fe40000000820 */
[----:B------:R-:W-:-:S06]  /*1350*/  DMUL R14, R14, R2 ;  /* 0x000000020e0e7228 */ /* 0x000fcc0000000000 */
[----:B------:R-:W-:Y:S02]  /*1360*/  DMUL R2, R12, R2 ;  /* 0x000000020c027228 */ /* 0x000fe40000000000 */
[C---:B--2--5:R-:W-:Y:S02]  /*1370*/  DMUL R12, R10.reuse, R20 ;  /* 0x000000140a0c7228 */ /* 0x064fe40000000000 */
[----:B------:R-:W-:-:S06]  /*1380*/  DMUL R10, R10, R22 ;  /* 0x000000160a0a7228 */ /* 0x000fcc0000000000 */
[----:B------:R-:W-:Y:S02]  /*1390*/  DFMA R12, R8, R22, -R12 ;  /* 0x00000016080c722b */ /* 0x000fe4000000080c */
[C---:B---3--:R-:W-:Y:S02]  /*13a0*/  DMUL R30, R14.reuse, R16 ;  /* 0x000000100e1e7228 */ /* 0x048fe40000000000 */
[----:B------:R-:W-:-:S06]  /*13b0*/  DMUL R14, R14, R18 ;  /* 0x000000120e0e7228 */ /* 0x000fcc0000000000 */
        /* <DEDUP_REMOVED lines=11> */
.L_x_16:
[----:B------:R-:W-:Y:S05]  /*1470*/  BSYNC.RECONVERGENT B1 ;  /* 0x0000000000017941 */ /* 0x000fea0003800200 */
.L_x_15:
[----:B------:R-:W0:Y:S01]  /*1480*/  LDCU.64 UR4, c[0x0][0x3b8] ;  /* 0x00007700ff0477ac */ /* 0x000e220008000a00 */
[----:B------:R-:W1:Y:S01]  /*1490*/  LDCU.64 UR10, c[0x0][0x3c0] ;  /* 0x00007800ff0a77ac */ /* 0x000e620008000a00 */
[----:B0-----:R-:W-:Y:S02]  /*14a0*/  UIMAD.WIDE UR4, UR16, 0x8, UR4 ;  /* 0x00000008100478a5 */ /* 0x001fe4000f8e0204 */
[----:B-1----:R-:W-:-:S04]  /*14b0*/  UIMAD.WIDE UR10, UR16, 0x8, UR10 ;  /* 0x00000008100a78a5 */ /* 0x002fc8000f8e020a */
[----:B------:R-:W-:Y:S01]  /*14c0*/  IMAD.U32 R2, RZ, RZ, UR4 ;  /* 0x00000004ff027e24 */ /* 0x000fe2000f8e00ff */
[----:B------:R-:W-:Y:S01]  /*14d0*/  MOV R3, UR5 ;  /* 0x0000000500037c02 */ /* 0x000fe20008000f00 */
[----:B------:R-:W-:Y:S01]  /*14e0*/  IMAD.U32 R8, RZ, RZ, UR10 ;  /* 0x0000000aff087e24 */ /* 0x000fe2000f8e00ff */
[----:B------:R-:W-:-:S03]  /*14f0*/  MOV R9, UR11 ;  /* 0x0000000b00097c02 */ /* 0x000fc60008000f00 */
[----:B------:R0:W-:Y:S01]  /*1500*/  REDG.E.ADD.F64.RN.STRONG.GPU desc[UR18][R2.64], R24 ;  /* 0x00000018020079a6 */ /* 0x0001e2000c12ff12 */
[----:B------:R-:W1:Y:S03]  /*1510*/  LDCU UR4, c[0x0][0x3d4] ;  /* 0x00007a80ff0477ac */ /* 0x000e660008000800 */
[----:B------:R0:W-:Y:S01]  /*1520*/  REDG.E.ADD.F64.RN.STRONG.GPU desc[UR18][R8.64], R26 ;  /* 0x0000001a080079a6 */ /* 0x0001e2000c12ff12 */
[----:B------:R-:W-:-:S04]  /*1530*/  UIADD3 UR16, UPT, UPT, UR16, 0x1, URZ ;  /* 0x0000000110107890 */ /* 0x000fc8000fffe0ff */
[----:B-1----:R-:W-:-:S09]  /*1540*/  UISETP.NE.AND UP0, UPT, UR16, UR4, UPT ;  /* 0x000000041000728c */ /* 0x002fd2000bf05270 */
[----:B0-----:R-:W-:Y:S05]  /*1550*/  BRA.U UP0, `(.L_x_19) ;  /* 0xffffffed00487547 */ /* 0x001fea000b83ffff */
[----:B------:R-:W-:Y:S05]  /*1560*/  EXIT ;  /* 0x000000000000794d */ /* 0x000fea0003800000 */
.L_x_0:
[----:B------:R-:W-:-:S04]  /*1570*/  ULOP3.LUT UR17, UR22, 0x1ffffe, URZ, 0xc0, !UPT ;  /* 0x001ffffe16117892 */ /* 0x000fc8000f8ec0ff */
[----:B------:R-:W-:-:S12]  /*1580*/  UIADD3 UR17, UPT, UPT, -UR17, URZ, URZ ;  /* 0x000000ff11117290 */ /* 0x000fd8000fffe1ff */
.L_x_34:
[----:B------:R-:W0:Y:S01]  /*1590*/  LDCU.64 UR14, c[0x0][0x3b0] ;  /* 0x00007600ff0e77ac */ /* 0x000e220008000a00 */
[----:B------:R-:W-:Y:S02]  /*15a0*/  CS2R R30, SRZ ;  /* 0x00000000001e7805 */ /* 0x000fe4000001ff00 */
[----:B------:R-:W-:Y:S01]  /*15b0*/  CS2R R28, SRZ ;  /* 0x00000000001c7805 */ /* 0x000fe2000001ff00 */
[----:B------:R-:W-:Y:S01]  /*15c0*/  UISETP.NE.AND UP0, UPT, UR22, 0x1, UPT ;  /* 0x000000011600788c */ /* 0x000fe2000bf05270 */
[----:B------:R-:W-:Y:S01]  /*15d0*/  UMOV UR4, URZ ;  /* 0x000000ff00047c82 */ /* 0x000fe20008000000 */
[----:B0-----:R-:W-:-:S07]  /*15e0*/  UIMAD.WIDE UR14, UR16, 0x8, UR14 ;  /* 0x00000008100e78a5 */ /* 0x001fce000f8e020e */
[----:B------:R-:W-:Y:S05]  /*15f0*/  BRA.U !UP0, `(.L_x_20) ;  /* 0x0000000908487547 */ /* 0x000fea000b800000 */
[----:B------:R-:W0:Y:S01]  /*1600*/  LDC R7, c[0x0][0x3a0] ;  /* 0x0000e800ff077b82 */ /* 0x000e220000000800 */
[--C-:B------:R-:W-:Y:S01]  /*1610*/  IMAD.MOV.U32 R16, RZ, RZ, R4.reuse ;  /* 0x000000ffff107224 */ /* 0x100fe200078e0004 */
[----:B------:R-:W-:Y:S01]  /*1620*/  CS2R R30, SRZ ;  /* 0x00000000001e7805 */ /* 0x000fe2000001ff00 */
[----:B------:R-:W1:Y:S01]  /*1630*/  LDCU UR5, c[0x0][0x3a0] ;  /* 0x00007400ff0577ac */ /* 0x000e620008000800 */
[----:B------:R-:W-:Y:S01]  /*1640*/  UMOV UR4, UR17 ;  /* 0x0000001100047c82 */ /* 0x000fe20008000000 */
[--C-:B0-----:R-:W-:Y:S02]  /*1650*/  IMAD R17, R5, R7, R4.reuse ;  /* 0x0000000705117224 */ /* 0x101fe400078e0204 */
[----:B-1----:R-:W-:-:S07]  /*1660*/  IMAD R7, R7, UR21, R4 ;  /* 0x0000001507077c24 */ /* 0x002fce000f8e0204 */
.L_x_29:
[----:B------:R-:W-:Y:S01]  /*1670*/  ISETP.GE.AND P0, PT, R16, UR5, PT ;  /* 0x0000000510007c0c */ /* 0x000fe2000bf06270 */
[----:B------:R-:W-:Y:S01]  /*1680*/  UIADD3 UR4, UPT, UPT, UR4, 0x2, URZ ;  /* 0x0000000204047890 */ /* 0x000fe2000fffe0ff */
[----:B------:R-:W-:Y:S03]  /*1690*/  BSSY.RECONVERGENT B1, `(.L_x_21) ;  /* 0x000003f000017945 */ /* 0x000fe60003800200 */
[----:B------:R-:W-:-:S08]  /*16a0*/  UISETP.NE.AND UP0, UPT, UR4, URZ, UPT ;  /* 0x000000ff0400728c */ /* 0x000fd0000bf05270 */
[----:B------:R-:W-:Y:S05]  /*16b0*/  @P0 BRA `(.L_x_22) ;  /* 0x0000000000f00947 */ /* 0x000fea0003800000 */
[----:B------:R-:W0:Y:S01]  /*16c0*/  LDC.64 R12, c[0x0][0x380] ;  /* 0x0000e000ff0c7b82 */ /* 0x000e220000000a00 */
[----:B------:R-:W-:Y:S01]  /*16d0*/  MOV R2, UR14 ;  /* 0x0000000e00027c02 */ /* 0x000fe20008000f00 */
[----:B------:R-:W-:-:S05]  /*16e0*/  IMAD.U32 R3, RZ, RZ, UR15 ;  /* 0x0000000fff037e24 */ /* 0x000fca000f8e00ff */
[----:B------:R-:W2:Y:S01]  /*16f0*/  LDG.E.64 R34, desc[UR18][R2.64] ;  /* 0x0000001202227981 */ /* 0x000ea2000c1e1b00 */
[----:B------:R-:W-:Y:S01]  /*1700*/  MOV R36, UR8 ;  /* 0x0000000800247c02 */ /* 0x000fe20008000f00 */
[----:B------:R-:W-:Y:S01]  /*1710*/  IMAD.U32 R37, RZ, RZ, UR9 ;  /* 0x00000009ff257e24 */ /* 0x000fe2000f8e00ff */
[----:B------:R-:W-:Y:S01]  /*1720*/  MOV R8, UR6 ;  /* 0x0000000600087c02 */ /* 0x000fe20008000f00 */
[----:B------:R-:W-:Y:S01]  /*1730*/  IMAD.U32 R9, RZ, RZ, UR7 ;  /* 0x00000007ff097e24 */ /* 0x000fe2000f8e00ff */
[----:B------:R-:W1:Y:S03]  /*1740*/  LDC.64 R26, c[0x0][0x388] ;  /* 0x0000e200ff1a7b82 */ /* 0x000e660000000a00 */
[----:B------:R-:W5:Y:S04]  /*1750*/  LDG.E.64 R36, desc[UR18][R36.64] ;  /* 0x0000001224247981 */ /* 0x000f68000c1e1b00 */
[----:B------:R-:W5:Y:S01]  /*1760*/  LDG.E.128 R8, desc[UR18][R8.64] ;  /* 0x0000001208087981 */ /* 0x000f62000c1e1d00 */
[----:B------:R-:W3:Y:S01]  /*1770*/  LDC.64 R24, c[0x0][0x398] ;  /* 0x0000e600ff187b82 */ /* 0x000ee20000000a00 */
[----:B0-----:R-:W-:-:S06]  /*1780*/  IMAD.WIDE.U32 R12, R17, 0x10, R12 ;  /* 0x00000010110c7825 */ /* 0x001fcc00078e000c */
[----:B------:R-:W2:Y:S01]  /*1790*/  LDG.E.128 R12, desc[UR18][R12.64] ;  /* 0x000000120c0c7981 */ /* 0x000ea2000c1e1d00 */
[----:B------:R-:W-:Y:S01]  /*17a0*/  BSSY.RECONVERGENT B2, `(.L_x_23) ;  /* 0x0000016000027945 */ /* 0x000fe20003800200 */
        /* <DEDUP_REMOVED lines=21> */
.L_x_24:
[----:B------:R-:W-:Y:S05]  /*1900*/  BSYNC.RECONVERGENT B2 ;  /* 0x0000000000027941 */ /* 0x000fea0003800200 */
.L_x_23:
        /* <DEDUP_REMOVED lines=23> */
.L_x_22:
[----:B------:R-:W-:Y:S05]  /*1a80*/  BSYNC.RECONVERGENT B1 ;  /* 0x0000000000017941 */ /* 0x000fea0003800200 */
.L_x_21:
[----:B------:R-:W-:Y:S01]  /*1a90*/  VIADD R0, R16, 0x400 ;  /* 0x0000040010007836 */ /* 0x000fe20000000000 */
[----:B------:R-:W-:Y:S04]  /*1aa0*/  BSSY.RECONVERGENT B1, `(.L_x_25) ;  /* 0x0000041000017945 */ /* 0x000fe80003800200 */
[----:B------:R-:W-:-:S13]  /*1ab0*/  ISETP.GE.AND P0, PT, R0, UR5, PT ;  /* 0x0000000500007c0c */ /* 0x000fda000bf06270 */
[----:B------:R-:W-:Y:S05]  /*1ac0*/  @P0 BRA `(.L_x_26) ;  /* 0x0000000000f80947 */ /* 0x000fea0003800000 */
[----:B------:R-:W0:Y:S01]  /*1ad0*/  LDC.64 R12, c[0x0][0x380] ;  /* 0x0000e000ff0c7b82 */ /* 0x000e220000000a00 */
[----:B------:R-:W-:Y:S01]  /*1ae0*/  IADD3 R0, PT, PT, R17, 0x400, RZ ;  /* 0x0000040011007810 */ /* 0x000fe20007ffe0ff */
[----:B------:R-:W-:Y:S01]  /*1af0*/  IMAD.U32 R2, RZ, RZ, UR14 ;  /* 0x0000000eff027e24 */ /* 0x000fe2000f8e00ff */
[----:B------:R-:W-:-:S05]  /*1b00*/  MOV R3, UR15 ;  /* 0x0000000f00037c02 */ /* 0x000fca0008000f00 */
[----:B------:R-:W2:Y:S01]  /*1b10*/  LDG.E.64 R34, desc[UR18][R2.64] ;  /* 0x0000001202227981 */ /* 0x000ea2000c1e1b00 */
[----:B------:R-:W-:Y:S01]  /*1b20*/  IMAD.U32 R36, RZ, RZ, UR8 ;  /* 0x00000008ff247e24 */ /* 0x000fe2000f8e00ff */
[----:B------:R-:W-:Y:S01]  /*1b30*/  MOV R37, UR9 ;  /* 0x0000000900257c02 */ /* 0x000fe20008000f00 */
[----:B------:R-:W-:Y:S01]  /*1b40*/  IMAD.U32 R8, RZ, RZ, UR6 ;  /* 0x00000006ff087e24 */ /* 0x000fe2000f8e00ff */
[----:B------:R-:W-:Y:S01]  /*1b50*/  MOV R9, UR7 ;  /* 0x0000000700097c02 */ /* 0x000fe20008000f00 */
[----:B------:R-:W1:Y:S03]  /*1b60*/  LDC.64 R26, c[0x0][0x388] ;  /* 0x0000e200ff1a7b82 */ /* 0x000e660000000a00 */
[----:B------:R-:W5:Y:S04]  /*1b70*/  LDG.E.64 R36, desc[UR18][R36.64] ;  /* 0x0000001224247981 */ /* 0x000f68000c1e1b00 */
[----:B------:R-:W5:Y:S01]  /*1b80*/  LDG.E.128 R8, desc[UR18][R8.64] ;  /* 0x0000001208087981 */ /* 0x000f62000c1e1d00 */
[----:B------:R-:W3:Y:S01]  /*1b90*/  LDC.64 R24, c[0x0][0x398] ;  /* 0x0000e600ff187b82 */ /* 0x000ee20000000a00 */
[----:B0-----:R-:W-:-:S06]  /*1ba0*/  IMAD.WIDE.U32 R12, R0, 0x10, R12 ;  /* 0x00000010000c7825 */ /* 0x001fcc00078e000c */
[----:B------:R-:W2:Y:S01]  /*1bb0*/  LDG.E.128 R12, desc[UR18][R12.64] ;  /* 0x000000120c0c7981 */ /* 0x000ea2000c1e1d00 */
[----:B------:R-:W-:Y:S01]  /*1bc0*/  BSSY.RECONVERGENT B2, `(.L_x_27) ;  /* 0x0000017000027945 */ /* 0x000fe20003800200 */
[----:B---3--:R-:W-:Y:S01]  /*1bd0*/  IMAD.WIDE.U32 R24, R0, 0x10, R24 ;  /* 0x0000001000187825 */ /* 0x008fe200078e0018 */
[----:B--2---:R-:W-:Y:S02]  /*1be0*/  DADD R34, R34, -R12 ;  /* 0x0000000022227229 */ /* 0x004fe4000000080c */
[----:B------:R-:W-:-:S08]  /*1bf0*/  DMUL R32, R14, R14 ;  /* 0x0000000e0e207228 */ /* 0x000fd00000000000 */
[----:B------:R-:W-:-:S06]  /*1c00*/  DFMA R18, R34, R34, R32 ;  /* 0x000000222212722b */ /* 0x000fcc0000000020 */
[----:B------:R-:W0:Y:S04]  /*1c10*/  MUFU.RCP64H R21, R19 ;  /* 0x0000001300157308 */ /* 0x000e280000001800 */
[----:B------:R-:W-:-:S06]  /*1c20*/  VIADD R20, R19, 0x300402 ;  /* 0x0030040213147836 */ /* 0x000fcc0000000000 */
[----:B0-----:R-:W-:-:S08]  /*1c30*/  DFMA R2, -R18, R20, 1 ;  /* 0x3ff000001202742b */ /* 0x001fd00000000114 */
[----:B------:R-:W-:Y:S01]  /*1c40*/  DFMA R22, R2, R2, R2 ;  /* 0x000000020216722b */ /* 0x000fe20000000002 */
[----:B------:R-:W-:-:S07]  /*1c50*/  FSETP.GEU.AND P0, PT, |R20|, 5.8789094863358348022e-39, PT ;  /* 0x004004021400780b */ /* 0x000fce0003f0e200 */
[----:B------:R-:W-:Y:S01]  /*1c60*/  DFMA R22, R20, R22, R20 ;  /* 0x000000161416722b */ /* 0x000fe20000000014 */
[----:B------:R-:W-:-:S07]  /*1c70*/  IADD3 R21, PT, PT, R7, 0x400, RZ ;  /* 0x0000040007157810 */ /* 0x000fce0007ffe0ff */
[----:B------:R-:W-:Y:S01]  /*1c80*/  DFMA R2, -R18, R22, 1 ;  /* 0x3ff000001202742b */ /* 0x000fe20000000116 */
[----:B-1----:R-:W-:-:S07]  /*1c90*/  IMAD.WIDE.U32 R26, R21, 0x10, R26 ;  /* 0x00000010151a7825 */ /* 0x002fce00078e001a */
        /* <DEDUP_REMOVED lines=9> */
.L_x_28:
[----:B------:R-:W-:Y:S05]  /*1d30*/  BSYNC.RECONVERGENT B2 ;  /* 0x0000000000027941 */ /* 0x000fea0003800200 */
.L_x_27:
        /* <DEDUP_REMOVED lines=23> */
.L_x_26:
[----:B------:R-:W-:Y:S05]  /*1eb0*/  BSYNC.RECONVERGENT B1 ;  /* 0x0000000000017941 */ /* 0x000fea0003800200 */
.L_x_25:
[----:B------:R-:W-:Y:S01]  /*1ec0*/  VIADD R16, R16, 0x800 ;  /* 0x0000080010107836 */ /* 0x000fe20000000000 */
[----:B------:R-:W-:Y:S01]  /*1ed0*/  IADD3 R17, PT, PT, R17, 0x800, RZ ;  /* 0x0000080011117810 */ /* 0x000fe20007ffe0ff */
[----:B------:R-:W-:Y:S01]  /*1ee0*/  VIADD R7, R7, 0x800 ;  /* 0x0000080007077836 */ /* 0x000fe20000000000 */
[----:B------:R-:W-:Y:S06]  /*1ef0*/  BRA.U UP0, `(.L_x_29) ;  /* 0xfffffff500dc7547 */ /* 0x000fec000b83ffff */
[----:B------:R-:W-:-:S04]  /*1f00*/  USHF.L.U32 UR4, UR22, 0xa, URZ ;  /* 0x0000000a16047899 */ /* 0x000fc800080006ff */
[----:B------:R-:W-:-:S12]  /*1f10*/  ULOP3.LUT UR4, UR4, 0x7ffff800, URZ, 0xc0, !UPT ;  /* 0x7ffff80004047892 */ /* 0x000fd8000f8ec0ff */
.L_x_20:
[----:B------:R-:W-:Y:S01]  /*1f20*/  ULOP3.LUT UP0, URZ, UR20, 0x400, URZ, 0xc0, !UPT ;  /* 0x0000040014ff7892 */ /* 0x000fe2000f80c0ff */
[----:B------:R-:W-:Y:S01]  /*1f30*/  MOV R32, R28 ;  /* 0x0000001c00207202 */ /* 0x000fe20000000f00 */
[----:B------:R-:W-:-:S07]  /*1f40*/  IMAD.MOV.U32 R33, RZ, RZ, R29 ;  /* 0x000000ffff217224 */ /* 0x000fce00078e001d */
        /* <DEDUP_REMOVED lines=40> */
[----:B------:R-:W-:Y:S02]  /*21d0*/  IADD3 R0, PT, PT, R0, -0x100000, RZ ;  /* 0xfff0000000007810 */ /* 0x000fe40007ffe0ff */
[----:B------:R-:W-:-:S07]  /*21e0*/  MOV R6, 0x2200 ;  /* 0x0000220000067802 */ /* 0x000fce0000000f00 */
[----:B-----5:R-:W-:Y:S05]  /*21f0*/  CALL.REL.NOINC `($__internal_0_$__cuda_sm20_dblrcp_rn_slowpath_v3) ;  /* 0x0000000000ac7944 */ /* 0x020fea0003c00000 */
[----:B------:R-:W-:-:S07]  /*2200*/  IMAD.MOV.U32 R3, RZ, RZ, R0 ;  /* 0x000000ffff037224 */ /* 0x000fce00078e0000 */
.L_x_33:
[----:B------:R-:W-:Y:S05]  /*2210*/  BSYNC.RECONVERGENT B2 ;  /* 0x0000000000027941 */ /* 0x000fea0003800200 */
.L_x_32:
[----:B------:R-:W2:Y:S04]  /*2220*/  LDG.E.128 R20, desc[UR18][R26.64] ;  /* 0x000000121a147981 */ /* 0x000ea8000c1e1d00 */
[----:B------:R-:W3:Y:S01]  /*2230*/  LDG.E.128 R24, desc[UR18][R24.64] ;  /* 0x0000001218187981 */ /* 0x000ee2000c1e1d00 */
[----:B------:R-:W-:-:S08]  /*2240*/  DMUL R6, R14, R28 ;  /* 0x0000001c0e067228 */ /* 0x000fd00000000000 */
[C---:B------:R-:W-:Y:S02]  /*2250*/  DFMA R6, R12.reuse, R14, R6 ;  /* 0x0000000e0c06722b */ /* 0x040fe40000000006 */
[----:B------:R-:W-:-:S06]  /*2260*/  DFMA R12, R12, R28, -R16 ;  /* 0x0000001c0c0c722b */ /* 0x000fcc0000000810 */
[-C--:B------:R-:W-:Y:S02]  /*2270*/  DMUL R14, R6, R2.reuse ;  /* 0x00000002060e7228 */ /* 0x080fe40000000000 */
[----:B------:R-:W-:Y:S02]  /*2280*/  DMUL R2, R12, R2 ;  /* 0x000000020c027228 */ /* 0x000fe40000000000 */
[C---:B--2--5:R-:W-:Y:S02]  /*2290*/  DMUL R6, R10.reuse, R20 ;  /* 0x000000140a067228 */ /* 0x064fe40000000000 */
[----:B------:R-:W-:-:S06]  /*22a0*/  DMUL R10, R10, R22 ;  /* 0x000000160a0a7228 */ /* 0x000fcc0000000000 */
[----:B------:R-:W-:Y:S02]  /*22b0*/  DFMA R6, R8, R22, -R6 ;  /* 0x000000160806722b */ /* 0x000fe40000000806 */
[C---:B---3--:R-:W-:Y:S02]  /*22c0*/  DMUL R12, R14.reuse, R24 ;  /* 0x000000180e0c7228 */ /* 0x048fe40000000000 */
[----:B------:R-:W-:Y:S02]  /*22d0*/  DMUL R14, R14, R26 ;  /* 0x0000001a0e0e7228 */ /* 0x000fe40000000000 */
[----:B------:R-:W-:-:S04]  /*22e0*/  DFMA R10, R8, R20, R10 ;  /* 0x00000014080a722b */ /* 0x000fc8000000000a */
[C---:B------:R-:W-:Y:S02]  /*22f0*/  DFMA R12, R2.reuse, R26, R12 ;  /* 0x0000001a020c722b */ /* 0x040fe4000000000c */
[----:B------:R-:W-:-:S06]  /*2300*/  DFMA R14, R2, R24, -R14 ;  /* 0x00000018020e722b */ /* 0x000fcc000000080e */
        /* <DEDUP_REMOVED lines=8> */
.L_x_31:
[----:B------:R-:W-:Y:S05]  /*2390*/  BSYNC.RECONVERGENT B1 ;  /* 0x0000000000017941 */ /* 0x000fea0003800200 */
.L_x_30:
[----:B------:R-:W0:Y:S01]  /*23a0*/  LDCU.64 UR10, c[0x0][0x3b8] ;  /* 0x00007700ff0a77ac */ /* 0x000e220008000a00 */
[----:B------:R-:W1:Y:S01]  /*23b0*/  LDCU.64 UR12, c[0x0][0x3c0] ;  /* 0x00007800ff0c77ac */ /* 0x000e620008000a00 */
[----:B0-----:R-:W-:Y:S02]  /*23c0*/  UIMAD.WIDE UR10, UR16, 0x8, UR10 ;  /* 0x00000008100a78a5 */ /* 0x001fe4000f8e020a */
[----:B------:R-:W-:Y:S02]  /*23d0*/  UIADD3 UR5, UPT, UPT, UR16, 0x1, URZ ;  /* 0x0000000110057890 */ /* 0x000fe4000fffe0ff */
[----:B-1----:R-:W-:Y:S02]  /*23e0*/  UIMAD.WIDE UR12, UR16, 0x8, UR12 ;  /* 0x00000008100c78a5 */ /* 0x002fe4000f8e020c */
[----:B------:R-:W-:Y:S01]  /*23f0*/  MOV R2, UR10 ;  /* 0x0000000a00027c02 */ /* 0x000fe20008000f00 */
[----:B------:R-:W-:-:S03]  /*2400*/  IMAD.U32 R3, RZ, RZ, UR11 ;  /* 0x0000000bff037e24 */ /* 0x000fc6000f8e00ff */
[----:B------:R-:W-:Y:S01]  /*2410*/  MOV R6, UR12 ;  /* 0x0000000c00067c02 */ /* 0x000fe20008000f00 */
[----:B------:R-:W0:Y:S01]  /*2420*/  LDCU UR10, c[0x0][0x3d4] ;  /* 0x00007a80ff0a77ac */ /* 0x000e220008000800 */
[----:B------:R-:W-:Y:S01]  /*2430*/  IMAD.U32 R7, RZ, RZ, UR13 ;  /* 0x0000000dff077e24 */ /* 0x000fe2000f8e00ff */
[----:B------:R1:W-:Y:S04]  /*2440*/  REDG.E.ADD.F64.RN.STRONG.GPU desc[UR18][R2.64], R30 ;  /* 0x0000001e020079a6 */ /* 0x0003e8000c12ff12 */
[----:B------:R1:W-:Y:S01]  /*2450*/  REDG.E.ADD.F64.RN.STRONG.GPU desc[UR18][R6.64], R32 ;  /* 0x00000020060079a6 */ /* 0x0003e2000c12ff12 */
[----:B0-----:R-:W-:-:S06]  /*2460*/  UISETP.NE.AND UP0, UPT, UR5, UR10, UPT ;  /* 0x0000000a0500728c */ /* 0x001fcc000bf05270 */
[----:B------:R-:W-:-:S13]  /*2470*/  PLOP3.LUT P0, PT, PT, PT, UP0, 0x80, 0x8 ;  /* 0x000000000008781c */ /* 0x000fda0003f0f008 */
[----:B-1----:R-:W-:Y:S05]  /*2480*/  @!P0 EXIT ;  /* 0x000000000000894d */ /* 0x002fea0003800000 */
[----:B------:R-:W-:Y:S01]  /*2490*/  UMOV UR16, UR5 ;  /* 0x0000000500107c82 */ /* 0x000fe20008000000 */
[----:B------:R-:W-:Y:S05]  /*24a0*/  BRA `(.L_x_34) ;  /* 0xfffffff000387947 */ /* 0x000fea000383ffff */
        .weak           $__internal_0_$__cuda_sm20_dblrcp_rn_slowpath_v3
        .type           $__internal_0_$__cuda_sm20_dblrcp_rn_slowpath_v3,@function
        .size           $__internal_0_$__cuda_sm20_dblrcp_rn_slowpath_v3,(.L_x_40 - $__internal_0_$__cuda_sm20_dblrcp_rn_slowpath_v3)
$__internal_0_$__cuda_sm20_dblrcp_rn_slowpath_v3:
[----:B------:R-:W-:Y:S01]  /*24b0*/  MOV R18, R3 ;  /* 0x0000000300127202 */ /* 0x000fe20000000f00 */
[----:B------:R-:W-:Y:S01]  /*24c0*/  IMAD.MOV.U32 R19, RZ, RZ, R2 ;  /* 0x000000ffff137224 */ /* 0x000fe200078e0002 */
[----:B------:R-:W-:Y:S05]  /*24d0*/  BSSY.RECONVERGENT B0, `(.L_x_35) ;  /* 0x0000025000007945 */ /* 0x000fea0003800200 */
[----:B------:R-:W-:-:S14]  /*24e0*/  DSETP.GTU.AND P0, PT, |R18|, +INF , PT ;  /* 0x7ff000001200742a */ /* 0x000fdc0003f0c200 */
[----:B------:R-:W-:Y:S05]  /*24f0*/  @P0 BRA `(.L_x_36) ;  /* 0x0000000000800947 */ /* 0x000fea0003800000 */
[----:B------:R-:W-:-:S04]  /*2500*/  LOP3.LUT R2, R2, 0x7fffffff, RZ, 0xc0, !PT ;  /* 0x7fffffff02027812 */ /* 0x000fc800078ec0ff */
[----:B------:R-:W-:-:S04]  /*2510*/  IADD3 R3, PT, PT, R2, -0x1, RZ ;  /* 0xffffffff02037810 */ /* 0x000fc80007ffe0ff */
[----:B------:R-:W-:-:S13]  /*2520*/  ISETP.GE.U32.AND P0, PT, R3, 0x7fefffff, PT ;  /* 0x7fefffff0300780c */ /* 0x000fda0003f06070 */
[----:B------:R-:W-:Y:S01]  /*2530*/  @P0 LOP3.LUT R21, R19, 0x7ff00000, RZ, 0x3c, !PT ;  /* 0x7ff0000013150812 */ /* 0x000fe200078e3cff */
[----:B------:R-:W-:Y:S01]  /*2540*/  @P0 IMAD.MOV.U32 R20, RZ, RZ, RZ ;  /* 0x000000ffff140224 */ /* 0x000fe200078e00ff */
[----:B------:R-:W-:Y:S06]  /*2550*/  @P0 BRA `(.L_x_37) ;  /* 0x0000000000700947 */ /* 0x000fec0003800000 */
[----:B------:R-:W-:-:S13]  /*2560*/  ISETP.GE.U32.AND P0, PT, R2, 0x1000001, PT ;  /* 0x010000010200780c */ /* 0x000fda0003f06070 */
[----:B------:R-:W-:Y:S05]  /*2570*/  @!P0 BRA `(.L_x_38) ;  /* 0x0000000000388947 */ /* 0x000fea0003800000 */
[----:B------:R-:W-:Y:S01]  /*2580*/  IADD3 R21, PT, PT, R19, -0x3fe00000, RZ ;  /* 0xc020000013157810 */ /* 0x000fe20007ffe0ff */
[----:B------:R-:W-:Y:S01]  /*2590*/  IMAD.MOV.U32 R2, RZ, RZ, R0 ;  /* 0x000000ffff027224 */ /* 0x000fe200078e0000 */
[----:B------:R-:W-:Y:S02]  /*25a0*/  MOV R20, R18 ;  /* 0x0000001200147202 */ /* 0x000fe40000000f00 */
[----:B------:R-:W0:Y:S04]  /*25b0*/  MUFU.RCP64H R3, R21 ;  /* 0x0000001500037308 */ /* 0x000e280000001800 */
[----:B0-----:R-:W-:-:S08]  /*25c0*/  DFMA R22, -R20, R2, 1 ;  /* 0x3ff000001416742b */ /* 0x001fd00000000102 */
[----:B------:R-:W-:-:S08]  /*25d0*/  DFMA R22, R22, R22, R22 ;  /* 0x000000161616722b */ /* 0x000fd00000000016 */
[----:B------:R-:W-:-:S08]  /*25e0*/  DFMA R22, R2, R22, R2 ;  /* 0x000000160216722b */ /* 0x000fd00000000002 */
[----:B------:R-:W-:-:S08]  /*25f0*/  DFMA R20, -R20, R22, 1 ;  /* 0x3ff000001414742b */ /* 0x000fd00000000116 */
[----:B------:R-:W-:-:S08]  /*2600*/  DFMA R20, R22, R20, R22 ;  /* 0x000000141614722b */ /* 0x000fd00000000016 */
[----:B------:R-:W-:-:S08]  /*2610*/  DMUL R20, R20, 2.2250738585072013831e-308 ;  /* 0x0010000014147828 */ /* 0x000fd00000000000 */
[----:B------:R-:W-:-:S08]  /*2620*/  DFMA R2, -R18, R20, 1 ;  /* 0x3ff000001202742b */ /* 0x000fd00000000114 */
[----:B------:R-:W-:-:S08]  /*2630*/  DFMA R2, R2, R2, R2 ;  /* 0x000000020202722b */ /* 0x000fd00000000002 */
[----:B------:R-:W-:Y:S01]  /*2640*/  DFMA R20, R20, R2, R20 ;  /* 0x000000021414722b */ /* 0x000fe20000000014 */
[----:B------:R-:W-:Y:S10]  /*2650*/  BRA `(.L_x_37) ;  /* 0x0000000000307947 */ /* 0x000ff40003800000 */
.L_x_38:
[----:B------:R-:W-:Y:S01]  /*2660*/  DMUL R18, R18, 8.11296384146066816958e+31 ;  /* 0x4690000012127828 */ /* 0x000fe20000000000 */
[----:B------:R-:W-:-:S05]  /*2670*/  IMAD.MOV.U32 R2, RZ, RZ, R0 ;  /* 0x000000ffff027224 */ /* 0x000fca00078e0000 */
[----:B------:R-:W0:Y:S02]  /*2680*/  MUFU.RCP64H R3, R19 ;  /* 0x0000001300037308 */ /* 0x000e240000001800 */
[----:B0-----:R-:W-:-:S08]  /*2690*/  DFMA R20, -R18, R2, 1 ;  /* 0x3ff000001214742b */ /* 0x001fd00000000102 */
[----:B------:R-:W-:-:S08]  /*26a0*/  DFMA R20, R20, R20, R20 ;  /* 0x000000141414722b */ /* 0x000fd00000000014 */
[----:B------:R-:W-:-:S08]  /*26b0*/  DFMA R20, R2, R20, R2 ;  /* 0x000000140214722b */ /* 0x000fd00000000002 */
[----:B------:R-:W-:-:S08]  /*26c0*/  DFMA R18, -R18, R20, 1 ;  /* 0x3ff000001212742b */ /* 0x000fd00000000114 */
[----:B------:R-:W-:-:S08]  /*26d0*/  DFMA R18, R20, R18, R20 ;  /* 0x000000121412722b */ /* 0x000fd00000000014 */
[----:B------:R-:W-:Y:S01]  /*26e0*/  DMUL R20, R18, 8.11296384146066816958e+31 ;  /* 0x4690000012147828 */ /* 0x000fe20000000000 */
[----:B------:R-:W-:Y:S10]  /*26f0*/  BRA `(.L_x_37) ;  /* 0x0000000000087947 */ /* 0x000ff40003800000 */
.L_x_36:
[----:B------:R-:W-:Y:S02]  /*2700*/  LOP3.LUT R21, R19, 0x80000, RZ, 0xfc, !PT ;  /* 0x0008000013157812 */ /* 0x000fe400078efcff */
[----:B------:R-:W-:-:S07]  /*2710*/  MOV R20, R18 ;  /* 0x0000001200147202 */ /* 0x000fce0000000f00 */
.L_x_37:
[----:B------:R-:W-:Y:S05]  /*2720*/  BSYNC.RECONVERGENT B0 ;  /* 0x0000000000007941 */ /* 0x000fea0003800200 */
.L_x_35:
[----:B------:R-:W-:Y:S02]  /*2730*/  HFMA2 R19, -RZ, RZ, 0, 0 ;  /* 0x00000000ff137431 */ /* 0x000fe400000001ff */
[----:B------:R-:W-:Y:S01]  /*2740*/  IMAD.MOV.U32 R18, RZ, RZ, R6 ;  /* 0x000000ffff127224 */ /* 0x000fe200078e0006 */
[----:B------:R-:W-:Y:S01]  /*2750*/  MOV R0, R21 ;  /* 0x0000001500007202 */ /* 0x000fe20000000f00 */
[----:B------:R-:W-:Y:S02]  /*2760*/  IMAD.MOV.U32 R2, RZ, RZ, R20 ;  /* 0x000000ffff027224 */ /* 0x000fe400078e0014 */
[----:B------:R-:W-:Y:S05]  /*2770*/  RET.REL.NODEC R18 `(_Z27cudaBGWKernel_ncouls_ngpownP7double2S0_S0_S0_iiiPdS1_S1_S1_iiPiS2_i) ;  /* 0xffffffd812207950 */ /* 0x000fea0003c3ffff */
.L_x_39:
[----:B------:R-:W-:-:S00]  /*2780*/  BRA `(.L_x_39) ;  /* 0xfffffffc00fc7947 */ /* 0x000fc0000383ffff */
[----:B------:R-:W-:-:S00]  /*2790*/  NOP ;  /* 0x0000000000007918 */ /* 0x000fc00000000000 */
        /* <DEDUP_REMOVED lines=14> */
.L_x_40:


//--------------------- .nv.shared.reserved.0     --------------------------
	.section	.nv.shared.reserved.0,"aw",@nobits
	.weak		__nv_reservedSMEM_offset_0_alias
	.size		__nv_reservedSMEM_offset_0_alias, 0, 64
	.other		__nv_reservedSMEM_offset_0_alias,@"STO_CUDA_RESERVED_SHARED STV_DEFAULT"
__nv_reservedSMEM_offset_0_alias:
	.zero		0
	.zero		64


//--------------------- .nv.constant0._Z27cudaBGWKernel_ncouls_ngpownP7double2S0_S0_S0_iiiPdS1_S1_S1_iiPiS2_i --------------------------
	.section	.nv.constant0._Z27cudaBGWKernel_ncouls_ngpownP7double2S0_S0_S0_iiiPdS1_S1_S1_iiPiS2_i,"a",@progbits
	.sectionflags	@""
	.align	4
.nv.constant0._Z27cudaBGWKernel_ncouls_ngpownP7double2S0_S0_S0_iiiPdS1_S1_S1_iiPiS2_i:
	.zero		1004


//--------------------- SYMBOLS --------------------------

	.type		.nv.reservedSmem.offset0,@object
	.size		.nv.reservedSmem.offset0,0x4
